//
// Generated by NVIDIA NVVM Compiler
//
// Compiler Build ID: CL-36424714
// Cuda compilation tools, release 13.0, V13.0.88
// Based on NVVM 20.0.0
//

.version 9.0
.target sm_100
.address_size 64

	// .globl	_Z19flashattn_kernel_v2ILi1024ELi32ELi32EEvPKfS1_S1_PfS2_S2_iiif
// _ZZ19flashattn_kernel_v2ILi1024ELi32ELi32EEvPKfS1_S1_PfS2_S2_iiifE6Q_smem has been demoted
// _ZZ19flashattn_kernel_v2ILi1024ELi32ELi32EEvPKfS1_S1_PfS2_S2_iiifE6K_smem has been demoted
// _ZZ19flashattn_kernel_v2ILi1024ELi32ELi32EEvPKfS1_S1_PfS2_S2_iiifE6V_smem has been demoted
// _ZZ19flashattn_kernel_v2ILi1024ELi32ELi32EEvPKfS1_S1_PfS2_S2_iiifE9S_ij_smem has been demoted
// _ZZ19flashattn_kernel_v2ILi1024ELi32ELi32EEvPKfS1_S1_PfS2_S2_iiifE6O_smem has been demoted
// _ZZ19flashattn_kernel_v2ILi1024ELi32ELi32EEvPKfS1_S1_PfS2_S2_iiifE3m_i has been demoted
// _ZZ19flashattn_kernel_v2ILi1024ELi32ELi32EEvPKfS1_S1_PfS2_S2_iiifE3l_i has been demoted

.visible .entry _Z19flashattn_kernel_v2ILi1024ELi32ELi32EEvPKfS1_S1_PfS2_S2_iiif(
	.param .u64 .ptr .align 1 _Z19flashattn_kernel_v2ILi1024ELi32ELi32EEvPKfS1_S1_PfS2_S2_iiif_param_0,
	.param .u64 .ptr .align 1 _Z19flashattn_kernel_v2ILi1024ELi32ELi32EEvPKfS1_S1_PfS2_S2_iiif_param_1,
	.param .u64 .ptr .align 1 _Z19flashattn_kernel_v2ILi1024ELi32ELi32EEvPKfS1_S1_PfS2_S2_iiif_param_2,
	.param .u64 .ptr .align 1 _Z19flashattn_kernel_v2ILi1024ELi32ELi32EEvPKfS1_S1_PfS2_S2_iiif_param_3,
	.param .u64 .ptr .align 1 _Z19flashattn_kernel_v2ILi1024ELi32ELi32EEvPKfS1_S1_PfS2_S2_iiif_param_4,
	.param .u64 .ptr .align 1 _Z19flashattn_kernel_v2ILi1024ELi32ELi32EEvPKfS1_S1_PfS2_S2_iiif_param_5,
	.param .u32 _Z19flashattn_kernel_v2ILi1024ELi32ELi32EEvPKfS1_S1_PfS2_S2_iiif_param_6,
	.param .u32 _Z19flashattn_kernel_v2ILi1024ELi32ELi32EEvPKfS1_S1_PfS2_S2_iiif_param_7,
	.param .u32 _Z19flashattn_kernel_v2ILi1024ELi32ELi32EEvPKfS1_S1_PfS2_S2_iiif_param_8,
	.param .f32 _Z19flashattn_kernel_v2ILi1024ELi32ELi32EEvPKfS1_S1_PfS2_S2_iiif_param_9
)
{
	.reg .pred 	%p<29>;
	.reg .b32 	%r<144>;
	.reg .b32 	%f<202>;
	.reg .b64 	%rd<33>;
	// demoted variable
	.shared .align 4 .b8 _ZZ19flashattn_kernel_v2ILi1024ELi32ELi32EEvPKfS1_S1_PfS2_S2_iiifE6Q_smem[8192];
	// demoted variable
	.shared .align 4 .b8 _ZZ19flashattn_kernel_v2ILi1024ELi32ELi32EEvPKfS1_S1_PfS2_S2_iiifE6K_smem[8192];
	// demoted variable
	.shared .align 4 .b8 _ZZ19flashattn_kernel_v2ILi1024ELi32ELi32EEvPKfS1_S1_PfS2_S2_iiifE6V_smem[8192];
	// demoted variable
	.shared .align 4 .b8 _ZZ19flashattn_kernel_v2ILi1024ELi32ELi32EEvPKfS1_S1_PfS2_S2_iiifE9S_ij_smem[4096];
	// demoted variable
	.shared .align 4 .b8 _ZZ19flashattn_kernel_v2ILi1024ELi32ELi32EEvPKfS1_S1_PfS2_S2_iiifE6O_smem[8192];
	// demoted variable
	.shared .align 4 .b8 _ZZ19flashattn_kernel_v2ILi1024ELi32ELi32EEvPKfS1_S1_PfS2_S2_iiifE3m_i[128];
	// demoted variable
	.shared .align 4 .b8 _ZZ19flashattn_kernel_v2ILi1024ELi32ELi32EEvPKfS1_S1_PfS2_S2_iiifE3l_i[128];
	ld.param.u64 	%rd7, [_Z19flashattn_kernel_v2ILi1024ELi32ELi32EEvPKfS1_S1_PfS2_S2_iiif_param_0];
	ld.param.u64 	%rd8, [_Z19flashattn_kernel_v2ILi1024ELi32ELi32EEvPKfS1_S1_PfS2_S2_iiif_param_1];
	ld.param.u64 	%rd9, [_Z19flashattn_kernel_v2ILi1024ELi32ELi32EEvPKfS1_S1_PfS2_S2_iiif_param_2];
	ld.param.u64 	%rd10, [_Z19flashattn_kernel_v2ILi1024ELi32ELi32EEvPKfS1_S1_PfS2_S2_iiif_param_3];
	ld.param.u64 	%rd11, [_Z19flashattn_kernel_v2ILi1024ELi32ELi32EEvPKfS1_S1_PfS2_S2_iiif_param_4];
	ld.param.u64 	%rd12, [_Z19flashattn_kernel_v2ILi1024ELi32ELi32EEvPKfS1_S1_PfS2_S2_iiif_param_5];
	ld.param.u32 	%r36, [_Z19flashattn_kernel_v2ILi1024ELi32ELi32EEvPKfS1_S1_PfS2_S2_iiif_param_8];
	ld.param.f32 	%f40, [_Z19flashattn_kernel_v2ILi1024ELi32ELi32EEvPKfS1_S1_PfS2_S2_iiif_param_9];
	cvta.to.global.u64 	%rd1, %rd9;
	cvta.to.global.u64 	%rd2, %rd8;
	cvta.to.global.u64 	%rd3, %rd7;
	cvta.to.global.u64 	%rd4, %rd10;
	cvta.to.global.u64 	%rd5, %rd11;
	cvta.to.global.u64 	%rd6, %rd12;
	mov.u32 	%r1, %tid.x;
	mov.u32 	%r37, %ctaid.x;
	shr.u32 	%r2, %r1, 5;
	and.b32  	%r3, %r1, 31;
	add.s32 	%r38, %r36, 31;
	shr.s32 	%r39, %r38, 31;
	shr.u32 	%r40, %r39, 27;
	add.s32 	%r41, %r38, %r40;
	shr.s32 	%r4, %r41, 5;
	mul.lo.s32 	%r5, %r36, %r37;
	setp.lt.s32 	%p2, %r36, 1;
	@%p2 bra 	$L__BB0_22;
	shl.b32 	%r43, %r5, 6;
	and.b32  	%r44, %r1, 63;
	or.b32  	%r6, %r43, %r44;
	shl.b32 	%r45, %r2, 2;
	mov.u32 	%r46, _ZZ19flashattn_kernel_v2ILi1024ELi32ELi32EEvPKfS1_S1_PfS2_S2_iiifE3m_i;
	add.s32 	%r7, %r46, %r45;
	mov.u32 	%r47, _ZZ19flashattn_kernel_v2ILi1024ELi32ELi32EEvPKfS1_S1_PfS2_S2_iiifE3l_i;
	add.s32 	%r8, %r47, %r45;
	shl.b32 	%r9, %r2, 6;
	and.b32  	%r48, %r1, 992;
	or.b32  	%r49, %r48, %r3;
	shl.b32 	%r50, %r49, 2;
	mov.u32 	%r51, _ZZ19flashattn_kernel_v2ILi1024ELi32ELi32EEvPKfS1_S1_PfS2_S2_iiifE9S_ij_smem;
	add.s32 	%r10, %r51, %r50;
	max.s32 	%r11, %r4, 1;
	shr.u32 	%r12, %r1, 6;
	and.b32  	%r13, %r1, 960;
	or.b32  	%r52, %r13, %r44;
	or.b32  	%r53, %r1, 1024;
	shr.u32 	%r14, %r53, 6;
	and.b32  	%r15, %r53, 1984;
	or.b32  	%r54, %r15, %r44;
	shl.b32 	%r55, %r52, 2;
	mov.u32 	%r56, _ZZ19flashattn_kernel_v2ILi1024ELi32ELi32EEvPKfS1_S1_PfS2_S2_iiifE6Q_smem;
	add.s32 	%r16, %r56, %r55;
	shl.b32 	%r57, %r54, 2;
	add.s32 	%r17, %r56, %r57;
	mov.u32 	%r58, _ZZ19flashattn_kernel_v2ILi1024ELi32ELi32EEvPKfS1_S1_PfS2_S2_iiifE6O_smem;
	add.s32 	%r18, %r58, %r57;
	shl.b32 	%r59, %r1, 2;
	and.b32  	%r60, %r59, 3968;
	add.s32 	%r19, %r51, %r60;
	shl.b32 	%r61, %r2, 8;
	add.s32 	%r20, %r56, %r61;
	shl.b32 	%r62, %r3, 8;
	mov.u32 	%r63, _ZZ19flashattn_kernel_v2ILi1024ELi32ELi32EEvPKfS1_S1_PfS2_S2_iiifE6K_smem;
	add.s32 	%r21, %r63, %r62;
	mov.b32 	%r140, 0;
$L__BB0_2:
	shl.b32 	%r23, %r140, 5;
	shl.b32 	%r64, %r140, 11;
	add.s32 	%r24, %r6, %r64;
	or.b32  	%r65, %r23, %r12;
	setp.ge.s32 	%p3, %r65, %r36;
	@%p3 bra 	$L__BB0_4;
	add.s32 	%r66, %r24, %r13;
	mul.wide.s32 	%rd13, %r66, 4;
	add.s64 	%rd14, %rd2, %rd13;
	ld.global.f32 	%f41, [%rd14];
	mov.u32 	%r67, %tid.x;
	and.b32  	%r68, %r67, 63;
	add.s32 	%r69, %r13, %r68;
	shl.b32 	%r70, %r69, 2;
	mov.u32 	%r71, _ZZ19flashattn_kernel_v2ILi1024ELi32ELi32EEvPKfS1_S1_PfS2_S2_iiifE6K_smem;
	add.s32 	%r72, %r71, %r70;
	st.shared.f32 	[%r72], %f41;
	add.s64 	%rd15, %rd1, %rd13;
	ld.global.f32 	%f42, [%rd15];
	mov.u32 	%r73, _ZZ19flashattn_kernel_v2ILi1024ELi32ELi32EEvPKfS1_S1_PfS2_S2_iiifE6V_smem;
	add.s32 	%r74, %r73, %r70;
	st.shared.f32 	[%r74], %f42;
$L__BB0_4:
	add.s32 	%r75, %r23, %r14;
	setp.ge.s32 	%p4, %r75, %r36;
	@%p4 bra 	$L__BB0_6;
	add.s32 	%r76, %r24, %r15;
	mul.wide.s32 	%rd16, %r76, 4;
	add.s64 	%rd17, %rd2, %rd16;
	ld.global.f32 	%f43, [%rd17];
	mov.u32 	%r77, %tid.x;
	and.b32  	%r78, %r77, 63;
	add.s32 	%r79, %r15, %r78;
	shl.b32 	%r80, %r79, 2;
	mov.u32 	%r81, _ZZ19flashattn_kernel_v2ILi1024ELi32ELi32EEvPKfS1_S1_PfS2_S2_iiifE6K_smem;
	add.s32 	%r82, %r81, %r80;
	st.shared.f32 	[%r82], %f43;
	add.s64 	%rd18, %rd1, %rd16;
	ld.global.f32 	%f44, [%rd18];
	mov.u32 	%r83, _ZZ19flashattn_kernel_v2ILi1024ELi32ELi32EEvPKfS1_S1_PfS2_S2_iiifE6V_smem;
	add.s32 	%r84, %r83, %r80;
	st.shared.f32 	[%r84], %f44;
$L__BB0_6:
	bar.sync 	0;
	setp.ge.s32 	%p5, %r140, %r4;
	@%p5 bra 	$L__BB0_21;
	mov.u32 	%r141, %r140;
$L__BB0_8:
	shl.b32 	%r26, %r141, 5;
	shl.b32 	%r27, %r141, 11;
	add.s32 	%r28, %r6, %r27;
	or.b32  	%r85, %r26, %r12;
	setp.ge.s32 	%p6, %r85, %r36;
	@%p6 bra 	$L__BB0_10;
	add.s32 	%r86, %r28, %r13;
	mul.wide.s32 	%rd19, %r86, 4;
	add.s64 	%rd20, %rd3, %rd19;
	ld.global.f32 	%f45, [%rd20];
	st.shared.f32 	[%r16], %f45;
	add.s64 	%rd21, %rd4, %rd19;
	ld.global.f32 	%f46, [%rd21];
	mov.u32 	%r87, %tid.x;
	and.b32  	%r88, %r87, 63;
	add.s32 	%r89, %r13, %r88;
	shl.b32 	%r90, %r89, 2;
	mov.u32 	%r91, _ZZ19flashattn_kernel_v2ILi1024ELi32ELi32EEvPKfS1_S1_PfS2_S2_iiifE6O_smem;
	add.s32 	%r92, %r91, %r90;
	st.shared.f32 	[%r92], %f46;
$L__BB0_10:
	add.s32 	%r93, %r26, %r14;
	setp.ge.s32 	%p7, %r93, %r36;
	@%p7 bra 	$L__BB0_12;
	add.s32 	%r94, %r28, %r15;
	mul.wide.s32 	%rd22, %r94, 4;
	add.s64 	%rd23, %rd3, %rd22;
	ld.global.f32 	%f47, [%rd23];
	st.shared.f32 	[%r17], %f47;
	add.s64 	%rd24, %rd4, %rd22;
	ld.global.f32 	%f48, [%rd24];
	st.shared.f32 	[%r18], %f48;
$L__BB0_12:
	setp.ne.s32 	%p8, %r3, 0;
	bar.sync 	0;
	@%p8 bra 	$L__BB0_14;
	add.s32 	%r95, %r5, %r2;
	add.s32 	%r96, %r95, %r26;
	mul.wide.s32 	%rd25, %r96, 4;
	add.s64 	%rd26, %rd6, %rd25;
	ld.global.f32 	%f49, [%rd26];
	st.shared.f32 	[%r7], %f49;
	add.s64 	%rd27, %rd5, %rd25;
	ld.global.f32 	%f50, [%rd27];
	st.shared.f32 	[%r8], %f50;
$L__BB0_14:
	bar.sync 	0;
	mov.f32 	%f201, 0f00000000;
	mov.b32 	%r142, 32;
$L__BB0_15:
	add.s32 	%r98, %r20, %r142;
	ld.shared.f32 	%f52, [%r98+-32];
	add.s32 	%r99, %r21, %r142;
	ld.shared.f32 	%f53, [%r99+-32];
	fma.rn.f32 	%f54, %f52, %f53, %f201;
	ld.shared.f32 	%f55, [%r98+-28];
	ld.shared.f32 	%f56, [%r99+-28];
	fma.rn.f32 	%f57, %f55, %f56, %f54;
	ld.shared.f32 	%f58, [%r98+-24];
	ld.shared.f32 	%f59, [%r99+-24];
	fma.rn.f32 	%f60, %f58, %f59, %f57;
	ld.shared.f32 	%f61, [%r98+-20];
	ld.shared.f32 	%f62, [%r99+-20];
	fma.rn.f32 	%f63, %f61, %f62, %f60;
	ld.shared.f32 	%f64, [%r98+-16];
	ld.shared.f32 	%f65, [%r99+-16];
	fma.rn.f32 	%f66, %f64, %f65, %f63;
	ld.shared.f32 	%f67, [%r98+-12];
	ld.shared.f32 	%f68, [%r99+-12];
	fma.rn.f32 	%f69, %f67, %f68, %f66;
	ld.shared.f32 	%f70, [%r98+-8];
	ld.shared.f32 	%f71, [%r99+-8];
	fma.rn.f32 	%f72, %f70, %f71, %f69;
	ld.shared.f32 	%f73, [%r98+-4];
	ld.shared.f32 	%f74, [%r99+-4];
	fma.rn.f32 	%f75, %f73, %f74, %f72;
	ld.shared.f32 	%f76, [%r98];
	ld.shared.f32 	%f77, [%r99];
	fma.rn.f32 	%f78, %f76, %f77, %f75;
	ld.shared.f32 	%f79, [%r98+4];
	ld.shared.f32 	%f80, [%r99+4];
	fma.rn.f32 	%f81, %f79, %f80, %f78;
	ld.shared.f32 	%f82, [%r98+8];
	ld.shared.f32 	%f83, [%r99+8];
	fma.rn.f32 	%f84, %f82, %f83, %f81;
	ld.shared.f32 	%f85, [%r98+12];
	ld.shared.f32 	%f86, [%r99+12];
	fma.rn.f32 	%f87, %f85, %f86, %f84;
	ld.shared.f32 	%f88, [%r98+16];
	ld.shared.f32 	%f89, [%r99+16];
	fma.rn.f32 	%f90, %f88, %f89, %f87;
	ld.shared.f32 	%f91, [%r98+20];
	ld.shared.f32 	%f92, [%r99+20];
	fma.rn.f32 	%f93, %f91, %f92, %f90;
	ld.shared.f32 	%f94, [%r98+24];
	ld.shared.f32 	%f95, [%r99+24];
	fma.rn.f32 	%f96, %f94, %f95, %f93;
	ld.shared.f32 	%f97, [%r98+28];
	ld.shared.f32 	%f98, [%r99+28];
	fma.rn.f32 	%f201, %f97, %f98, %f96;
	add.s32 	%r142, %r142, 64;
	setp.ne.s32 	%p9, %r142, 288;
	@%p9 bra 	$L__BB0_15;
	mul.f32 	%f99, %f40, %f201;
	add.s32 	%r31, %r26, %r2;
	shl.b32 	%r101, %r140, 5;
	or.b32  	%r102, %r101, %r3;
	setp.gt.u32 	%p11, %r102, %r31;
	selp.f32 	%f100, 0fFF800000, %f99, %p11;
	st.shared.f32 	[%r10], %f100;
	bar.sync 	0;
	mov.b32 	%r103, %f100;
	shfl.sync.down.b32	%r104|%p12, %r103, 16, 31, -1;
	mov.b32 	%f101, %r104;
	max.f32 	%f102, %f100, %f101;
	mov.b32 	%r105, %f102;
	shfl.sync.down.b32	%r106|%p13, %r105, 8, 31, -1;
	mov.b32 	%f103, %r106;
	max.f32 	%f104, %f102, %f103;
	mov.b32 	%r107, %f104;
	shfl.sync.down.b32	%r108|%p14, %r107, 4, 31, -1;
	mov.b32 	%f105, %r108;
	max.f32 	%f106, %f104, %f105;
	mov.b32 	%r109, %f106;
	shfl.sync.down.b32	%r110|%p15, %r109, 2, 31, -1;
	mov.b32 	%f107, %r110;
	max.f32 	%f108, %f106, %f107;
	mov.b32 	%r111, %f108;
	shfl.sync.down.b32	%r112|%p16, %r111, 1, 31, -1;
	mov.b32 	%f109, %r112;
	max.f32 	%f110, %f108, %f109;
	mov.b32 	%r113, %f110;
	shfl.sync.idx.b32	%r114|%p17, %r113, 0, 31, -1;
	mov.b32 	%f111, %r114;
	sub.f32 	%f112, %f100, %f111;
	mul.f32 	%f113, %f112, 0f3FB8AA3B;
	ex2.approx.f32 	%f114, %f113;
	st.shared.f32 	[%r10], %f114;
	mov.b32 	%r115, %f114;
	shfl.sync.down.b32	%r116|%p18, %r115, 16, 31, -1;
	mov.b32 	%f115, %r116;
	add.f32 	%f116, %f114, %f115;
	mov.b32 	%r117, %f116;
	shfl.sync.down.b32	%r118|%p19, %r117, 8, 31, -1;
	mov.b32 	%f117, %r118;
	add.f32 	%f118, %f116, %f117;
	mov.b32 	%r119, %f118;
	shfl.sync.down.b32	%r120|%p20, %r119, 4, 31, -1;
	mov.b32 	%f119, %r120;
	add.f32 	%f120, %f118, %f119;
	mov.b32 	%r121, %f120;
	shfl.sync.down.b32	%r122|%p21, %r121, 2, 31, -1;
	mov.b32 	%f121, %r122;
	add.f32 	%f122, %f120, %f121;
	mov.b32 	%r123, %f122;
	shfl.sync.down.b32	%r124|%p22, %r123, 1, 31, -1;
	mov.b32 	%f123, %r124;
	add.f32 	%f124, %f122, %f123;
	mov.b32 	%r125, %f124;
	shfl.sync.idx.b32	%r126|%p23, %r125, 0, 31, -1;
	mov.b32 	%f125, %r126;
	ld.shared.f32 	%f126, [%r7];
	ld.shared.f32 	%f127, [%r8];
	max.f32 	%f3, %f111, %f126;
	sub.f32 	%f128, %f126, %f3;
	mul.f32 	%f129, %f128, 0f3FB8AA3B;
	ex2.approx.f32 	%f130, %f129;
	mul.f32 	%f4, %f127, %f130;
	sub.f32 	%f131, %f111, %f3;
	mul.f32 	%f132, %f131, 0f3FB8AA3B;
	ex2.approx.f32 	%f5, %f132;
	fma.rn.f32 	%f6, %f5, %f125, %f4;
	rcp.rn.f32 	%f7, %f6;
	shl.b32 	%r127, %r5, 6;
	add.s32 	%r128, %r127, %r9;
	add.s32 	%r32, %r128, %r27;
	ld.shared.f32 	%f8, [%r19];
	ld.shared.f32 	%f9, [%r19+4];
	ld.shared.f32 	%f10, [%r19+8];
	ld.shared.f32 	%f11, [%r19+12];
	ld.shared.f32 	%f12, [%r19+16];
	ld.shared.f32 	%f13, [%r19+20];
	ld.shared.f32 	%f14, [%r19+24];
	ld.shared.f32 	%f15, [%r19+28];
	ld.shared.f32 	%f16, [%r19+32];
	ld.shared.f32 	%f17, [%r19+36];
	ld.shared.f32 	%f18, [%r19+40];
	ld.shared.f32 	%f19, [%r19+44];
	ld.shared.f32 	%f20, [%r19+48];
	ld.shared.f32 	%f21, [%r19+52];
	ld.shared.f32 	%f22, [%r19+56];
	ld.shared.f32 	%f23, [%r19+60];
	ld.shared.f32 	%f24, [%r19+64];
	ld.shared.f32 	%f25, [%r19+68];
	ld.shared.f32 	%f26, [%r19+72];
	ld.shared.f32 	%f27, [%r19+76];
	ld.shared.f32 	%f28, [%r19+80];
	ld.shared.f32 	%f29, [%r19+84];
	ld.shared.f32 	%f30, [%r19+88];
	ld.shared.f32 	%f31, [%r19+92];
	ld.shared.f32 	%f32, [%r19+96];
	ld.shared.f32 	%f33, [%r19+100];
	ld.shared.f32 	%f34, [%r19+104];
	ld.shared.f32 	%f35, [%r19+108];
	ld.shared.f32 	%f36, [%r19+112];
	ld.shared.f32 	%f37, [%r19+116];
	ld.shared.f32 	%f38, [%r19+120];
	ld.shared.f32 	%f39, [%r19+124];
	mov.b32 	%r143, 0;
	mov.pred 	%p28, -1;
$L__BB0_17:
	mov.pred 	%p1, %p28;
	add.s32 	%r130, %r143, %r3;
	shl.b32 	%r131, %r130, 2;
	mov.u32 	%r132, _ZZ19flashattn_kernel_v2ILi1024ELi32ELi32EEvPKfS1_S1_PfS2_S2_iiifE6V_smem;
	add.s32 	%r133, %r132, %r131;
	ld.shared.f32 	%f133, [%r133];
	fma.rn.f32 	%f134, %f8, %f133, 0f00000000;
	ld.shared.f32 	%f135, [%r133+256];
	fma.rn.f32 	%f136, %f9, %f135, %f134;
	ld.shared.f32 	%f137, [%r133+512];
	fma.rn.f32 	%f138, %f10, %f137, %f136;
	ld.shared.f32 	%f139, [%r133+768];
	fma.rn.f32 	%f140, %f11, %f139, %f138;
	ld.shared.f32 	%f141, [%r133+1024];
	fma.rn.f32 	%f142, %f12, %f141, %f140;
	ld.shared.f32 	%f143, [%r133+1280];
	fma.rn.f32 	%f144, %f13, %f143, %f142;
	ld.shared.f32 	%f145, [%r133+1536];
	fma.rn.f32 	%f146, %f14, %f145, %f144;
	ld.shared.f32 	%f147, [%r133+1792];
	fma.rn.f32 	%f148, %f15, %f147, %f146;
	ld.shared.f32 	%f149, [%r133+2048];
	fma.rn.f32 	%f150, %f16, %f149, %f148;
	ld.shared.f32 	%f151, [%r133+2304];
	fma.rn.f32 	%f152, %f17, %f151, %f150;
	ld.shared.f32 	%f153, [%r133+2560];
	fma.rn.f32 	%f154, %f18, %f153, %f152;
	ld.shared.f32 	%f155, [%r133+2816];
	fma.rn.f32 	%f156, %f19, %f155, %f154;
	ld.shared.f32 	%f157, [%r133+3072];
	fma.rn.f32 	%f158, %f20, %f157, %f156;
	ld.shared.f32 	%f159, [%r133+3328];
	fma.rn.f32 	%f160, %f21, %f159, %f158;
	ld.shared.f32 	%f161, [%r133+3584];
	fma.rn.f32 	%f162, %f22, %f161, %f160;
	ld.shared.f32 	%f163, [%r133+3840];
	fma.rn.f32 	%f164, %f23, %f163, %f162;
	ld.shared.f32 	%f165, [%r133+4096];
	fma.rn.f32 	%f166, %f24, %f165, %f164;
	ld.shared.f32 	%f167, [%r133+4352];
	fma.rn.f32 	%f168, %f25, %f167, %f166;
	ld.shared.f32 	%f169, [%r133+4608];
	fma.rn.f32 	%f170, %f26, %f169, %f168;
	ld.shared.f32 	%f171, [%r133+4864];
	fma.rn.f32 	%f172, %f27, %f171, %f170;
	ld.shared.f32 	%f173, [%r133+5120];
	fma.rn.f32 	%f174, %f28, %f173, %f172;
	ld.shared.f32 	%f175, [%r133+5376];
	fma.rn.f32 	%f176, %f29, %f175, %f174;
	ld.shared.f32 	%f177, [%r133+5632];
	fma.rn.f32 	%f178, %f30, %f177, %f176;
	ld.shared.f32 	%f179, [%r133+5888];
	fma.rn.f32 	%f180, %f31, %f179, %f178;
	ld.shared.f32 	%f181, [%r133+6144];
	fma.rn.f32 	%f182, %f32, %f181, %f180;
	ld.shared.f32 	%f183, [%r133+6400];
	fma.rn.f32 	%f184, %f33, %f183, %f182;
	ld.shared.f32 	%f185, [%r133+6656];
	fma.rn.f32 	%f186, %f34, %f185, %f184;
	ld.shared.f32 	%f187, [%r133+6912];
	fma.rn.f32 	%f188, %f35, %f187, %f186;
	ld.shared.f32 	%f189, [%r133+7168];
	fma.rn.f32 	%f190, %f36, %f189, %f188;
	ld.shared.f32 	%f191, [%r133+7424];
	fma.rn.f32 	%f192, %f37, %f191, %f190;
	ld.shared.f32 	%f193, [%r133+7680];
	fma.rn.f32 	%f194, %f38, %f193, %f192;
	ld.shared.f32 	%f195, [%r133+7936];
	fma.rn.f32 	%f196, %f39, %f195, %f194;
	add.s32 	%r134, %r9, %r130;
	shl.b32 	%r135, %r134, 2;
	mov.u32 	%r136, _ZZ19flashattn_kernel_v2ILi1024ELi32ELi32EEvPKfS1_S1_PfS2_S2_iiifE6O_smem;
	add.s32 	%r137, %r136, %r135;
	ld.shared.f32 	%f197, [%r137];
	mul.f32 	%f198, %f4, %f197;
	fma.rn.f32 	%f199, %f5, %f196, %f198;
	mul.f32 	%f200, %f7, %f199;
	add.s32 	%r138, %r32, %r130;
	mul.wide.s32 	%rd28, %r138, 4;
	add.s64 	%rd29, %rd4, %rd28;
	st.global.f32 	[%rd29], %f200;
	mov.b32 	%r143, 32;
	mov.pred 	%p28, 0;
	@%p1 bra 	$L__BB0_17;
	setp.ne.s32 	%p25, %r3, 0;
	@%p25 bra 	$L__BB0_20;
	add.s32 	%r139, %r31, %r5;
	mul.wide.u32 	%rd30, %r139, 4;
	add.s64 	%rd31, %rd6, %rd30;
	st.global.f32 	[%rd31], %f3;
	add.s64 	%rd32, %rd5, %rd30;
	st.global.f32 	[%rd32], %f6;
$L__BB0_20:
	bar.sync 	0;
	add.s32 	%r141, %r141, 1;
	setp.ne.s32 	%p26, %r141, %r4;
	@%p26 bra 	$L__BB0_8;
$L__BB0_21:
	add.s32 	%r140, %r140, 1;
	setp.ne.s32 	%p27, %r140, %r11;
	@%p27 bra 	$L__BB0_2;
$L__BB0_22:
	ret;

}


// ===== COMPILED SASS (sm_100) =====

	.target	sm_100

	.elftype	@"ET_EXEC"


//--------------------- .note.nv.tkinfo           --------------------------
	.section	.note.nv.tkinfo,"",@"SHT_NOTE"
	.sectionflags	@"SHF_NOTE_NV_TKINFO"
	.tkinfo
        /*0018*/ 	.word	0x00000002
        /*0030*/ 	.string	""
        /*0030*/ 	.string	"ptxas"
        /*0030*/ 	.string	"Cuda compilation tools, release 13.0, V13.0.88"
        /*0030*/ 	.string	"Build cuda_13.0.r13.0/compiler.36424714_0"
        /*0030*/ 	.string	"-arch sm_100 -m 64 "



//--------------------- .note.nv.cuinfo           --------------------------
	.section	.note.nv.cuinfo,"",@"SHT_NOTE"
	.sectionflags	@"SHF_NOTE_NV_CUINFO"
        /*0018*/ 	.short	0x0002
        /*001a*/ 	.short	0x0064
        /*001c*/ 	.short	0x0082
	.zero		2


//--------------------- .nv.info                  --------------------------
	.section	.nv.info,"",@"SHT_CUDA_INFO"
	.align	4


	//----- nvinfo : EIATTR_REGCOUNT
	.align		4
        /*0000*/ 	.byte	0x04, 0x2f
        /*0002*/ 	.short	(.L_1 - .L_0)
	.align		4
.L_0:
        /*0004*/ 	.word	index@(_Z19flashattn_kernel_v2ILi1024ELi32ELi32EEvPKfS1_S1_PfS2_S2_iiif)
        /*0008*/ 	.word	0x00000047


	//----- nvinfo : EIATTR_FRAME_SIZE
	.align		4
.L_1:
        /*000c*/ 	.byte	0x04, 0x11
        /*000e*/ 	.short	(.L_3 - .L_2)
	.align		4
.L_2:
        /*0010*/ 	.word	index@($__internal_0_$__cuda_sm20_rcp_rn_f32_slowpath)
        /*0014*/ 	.word	0x00000000


	//----- nvinfo : EIATTR_FRAME_SIZE
	.align		4
.L_3:
        /*0018*/ 	.byte	0x04, 0x11
        /*001a*/ 	.short	(.L_5 - .L_4)
	.align		4
.L_4:
        /*001c*/ 	.word	index@(_Z19flashattn_kernel_v2ILi1024ELi32ELi32EEvPKfS1_S1_PfS2_S2_iiif)
        /*0020*/ 	.word	0x00000000


	//----- nvinfo : EIATTR_MIN_STACK_SIZE
	.align		4
.L_5:
        /*0024*/ 	.byte	0x04, 0x12
        /*0026*/ 	.short	(.L_7 - .L_6)
	.align		4
.L_6:
        /*0028*/ 	.word	index@(_Z19flashattn_kernel_v2ILi1024ELi32ELi32EEvPKfS1_S1_PfS2_S2_iiif)
        /*002c*/ 	.word	0x00000000
.L_7:


//--------------------- .nv.compat                --------------------------
	.section	.nv.compat,"",@"SHT_CUDA_COMPAT_INFO"
	.align	4
        /*0000*/ 	.byte	0x02, 0x09, 0x00, 0x00, 0x02, 0x02, 0x01, 0x00, 0x02, 0x05, 0x05, 0x00, 0x03, 0x07, 0x01, 0x01
        /*0010*/ 	.byte	0x02, 0x03, 0x00, 0x00, 0x02, 0x06, 0x01, 0x00, 0x04, 0x0b, 0x08, 0x00, 0x01, 0x00, 0x00, 0x00
        /*0020*/ 	.byte	0x00, 0x00, 0x00, 0x00


//--------------------- .nv.info._Z19flashattn_kernel_v2ILi1024ELi32ELi32EEvPKfS1_S1_PfS2_S2_iiif --------------------------
	.section	.nv.info._Z19flashattn_kernel_v2ILi1024ELi32ELi32EEvPKfS1_S1_PfS2_S2_iiif,"",@"SHT_CUDA_INFO"
	.sectionflags	@""
	.align	4


	//----- nvinfo : EIATTR_CUDA_API_VERSION
	.align		4
        /*0000*/ 	.byte	0x04, 0x37
        /*0002*/ 	.short	(.L_9 - .L_8)
.L_8:
        /*0004*/ 	.word	0x00000082


	//----- nvinfo : EIATTR_KPARAM_INFO
	.align		4
.L_9:
        /*0008*/ 	.byte	0x04, 0x17
        /*000a*/ 	.short	(.L_11 - .L_10)
.L_10:
        /*000c*/ 	.word	0x00000000
        /*0010*/ 	.short	0x0009
        /*0012*/ 	.short	0x003c
        /*0014*/ 	.byte	0x00, 0xf0, 0x11, 0x00


	//----- nvinfo : EIATTR_KPARAM_INFO
	.align		4
.L_11:
        /*0018*/ 	.byte	0x04, 0x17
        /*001a*/ 	.short	(.L_13 - .L_12)
.L_12:
        /*001c*/ 	.word	0x00000000
        /*0020*/ 	.short	0x0008
        /*0022*/ 	.short	0x0038
        /*0024*/ 	.byte	0x00, 0xf0, 0x11, 0x00


	//----- nvinfo : EIATTR_KPARAM_INFO
	.align		4
.L_13:
        /*0028*/ 	.byte	0x04, 0x17
        /*002a*/ 	.short	(.L_15 - .L_14)
.L_14:
        /*002c*/ 	.word	0x00000000
        /*0030*/ 	.short	0x0007
        /*0032*/ 	.short	0x0034
        /*0034*/ 	.byte	0x00, 0xf0, 0x11, 0x00


	//----- nvinfo : EIATTR_KPARAM_INFO
	.align		4
.L_15:
        /*0038*/ 	.byte	0x04, 0x17
        /*003a*/ 	.short	(.L_17 - .L_16)
.L_16:
        /*003c*/ 	.word	0x00000000
        /*0040*/ 	.short	0x0006
        /*0042*/ 	.short	0x0030
        /*0044*/ 	.byte	0x00, 0xf0, 0x11, 0x00


	//----- nvinfo : EIATTR_KPARAM_INFO
	.align		4
.L_17:
        /*0048*/ 	.byte	0x04, 0x17
        /*004a*/ 	.short	(.L_19 - .L_18)
.L_18:
        /*004c*/ 	.word	0x00000000
        /*0050*/ 	.short	0x0005
        /*0052*/ 	.short	0x0028
        /*0054*/ 	.byte	0x00, 0xf5, 0x21, 0x00


	//----- nvinfo : EIATTR_KPARAM_INFO
	.align		4
.L_19:
        /*0058*/ 	.byte	0x04, 0x17
        /*005a*/ 	.short	(.L_21 - .L_20)
.L_20:
        /*005c*/ 	.word	0x00000000
        /*0060*/ 	.short	0x0004
        /*0062*/ 	.short	0x0020
        /*0064*/ 	.byte	0x00, 0xf5, 0x21, 0x00


	//----- nvinfo : EIATTR_KPARAM_INFO
	.align		4
.L_21:
        /*0068*/ 	.byte	0x04, 0x17
        /*006a*/ 	.short	(.L_23 - .L_22)
.L_22:
        /*006c*/ 	.word	0x00000000
        /*0070*/ 	.short	0x0003
        /*0072*/ 	.short	0x0018
        /*0074*/ 	.byte	0x00, 0xf5, 0x21, 0x00


	//----- nvinfo : EIATTR_KPARAM_INFO
	.align		4
.L_23:
        /*0078*/ 	.byte	0x04, 0x17
        /*007a*/ 	.short	(.L_25 - .L_24)
.L_24:
        /*007c*/ 	.word	0x00000000
        /*0080*/ 	.short	0x0002
        /*0082*/ 	.short	0x0010
        /*0084*/ 	.byte	0x00, 0xf5, 0x21, 0x00


	//----- nvinfo : EIATTR_KPARAM_INFO
	.align		4
.L_25:
        /*0088*/ 	.byte	0x04, 0x17
        /*008a*/ 	.short	(.L_27 - .L_26)
.L_26:
        /*008c*/ 	.word	0x00000000
        /*0090*/ 	.short	0x0001
        /*0092*/ 	.short	0x0008
        /*0094*/ 	.byte	0x00, 0xf5, 0x21, 0x00


	//----- nvinfo : EIATTR_KPARAM_INFO
	.align		4
.L_27:
        /*0098*/ 	.byte	0x04, 0x17
        /*009a*/ 	.short	(.L_29 - .L_28)
.L_28:
        /*009c*/ 	.word	0x00000000
        /*00a0*/ 	.short	0x0000
        /*00a2*/ 	.short	0x0000
        /*00a4*/ 	.byte	0x00, 0xf5, 0x21, 0x00


	//----- nvinfo : EIATTR_SPARSE_MMA_MASK
	.align		4
.L_29:
        /*00a8*/ 	.byte	0x03, 0x50
        /*00aa*/ 	.short	0x0000


	//----- nvinfo : EIATTR_MAXREG_COUNT
	.align		4
        /*00ac*/ 	.byte	0x03, 0x1b
        /*00ae*/ 	.short	0x00ff


	//----- nvinfo : EIATTR_NUM_BARRIERS
	.align		4
        /*00b0*/ 	.byte	0x02, 0x4c
        /*00b2*/ 	.byte	0x01
	.zero		1


	//----- nvinfo : EIATTR_MERCURY_ISA_VERSION
	.align		4
        /*00b4*/ 	.byte	0x03, 0x5f
        /*00b6*/ 	.short	0x0101


	//----- nvinfo : EIATTR_COOP_GROUP_MASK_REGIDS
	.align		4
        /*00b8*/ 	.byte	0x04, 0x29
        /*00ba*/ 	.short	(.L_31 - .L_30)


	//   ....[0]....
.L_30:
        /*00bc*/ 	.word	0xffffffff


	//   ....[1]....
        /*00c0*/ 	.word	0xffffffff


	//   ....[2]....
        /*00c4*/ 	.word	0xffffffff


	//   ....[3]....
        /*00c8*/ 	.word	0xffffffff


	//   ....[4]....
        /*00cc*/ 	.word	0xffffffff


	//   ....[5]....
        /*00d0*/ 	.word	0xffffffff


	//   ....[6]....
        /*00d4*/ 	.word	0xffffffff


	//   ....[7]....
        /*00d8*/ 	.word	0xffffffff


	//   ....[8]....
        /*00dc*/ 	.word	0xffffffff


	//   ....[9]....
        /*00e0*/ 	.word	0xffffffff


	//   ....[10]....
        /*00e4*/ 	.word	0xffffffff


	//   ....[11]....
        /*00e8*/ 	.word	0xffffffff


	//----- nvinfo : EIATTR_COOP_GROUP_INSTR_OFFSETS
	.align		4
.L_31:
        /*00ec*/ 	.byte	0x04, 0x28
        /*00ee*/ 	.short	(.L_33 - .L_32)


	//   ....[0]....
.L_32:
        /*00f0*/ 	.word	0x00000ff0


	//   ....[1]....
        /*00f4*/ 	.word	0x00001010


	//   ....[2]....
        /*00f8*/ 	.word	0x00001030


	//   ....[3]....
        /*00fc*/ 	.word	0x00001050


	//   ....[4]....
        /*0100*/ 	.word	0x00001070


	//   ....[5]....
        /*0104*/ 	.word	0x00001090


	//   ....[6]....
        /*0108*/ 	.word	0x00001100


	//   ....[7]....
        /*010c*/ 	.word	0x00001120


	//   ....[8]....
        /*0110*/ 	.word	0x00001160


	//   ....[9]....
        /*0114*/ 	.word	0x000011b0


	//   ....[10]....
        /*0118*/ 	.word	0x000011f0


	//   ....[11]....
        /*011c*/ 	.word	0x00001290


	//----- nvinfo : EIATTR_VRC_CTA_INIT_COUNT
	.align		4
.L_33:
        /*0120*/ 	.byte	0x02, 0x4a
	.zero		1
	.zero		1


	//----- nvinfo : EIATTR_EXIT_INSTR_OFFSETS
	.align		4
        /*0124*/ 	.byte	0x04, 0x1c
        /*0126*/ 	.short	(.L_35 - .L_34)


	//   ....[0]....
.L_34:
        /*0128*/ 	.word	0x00000050


	//   ....[1]....
        /*012c*/ 	.word	0x00001b00


	//----- nvinfo : EIATTR_CRS_STACK_SIZE
	.align		4
.L_35:
        /*0130*/ 	.byte	0x04, 0x1e
        /*0132*/ 	.short	(.L_37 - .L_36)
.L_36:
        /*0134*/ 	.word	0x00000000


	//----- nvinfo : EIATTR_CBANK_PARAM_SIZE
	.align		4
.L_37:
        /*0138*/ 	.byte	0x03, 0x19
        /*013a*/ 	.short	0x0040


	//----- nvinfo : EIATTR_PARAM_CBANK
	.align		4
        /*013c*/ 	.byte	0x04, 0x0a
        /*013e*/ 	.short	(.L_39 - .L_38)
	.align		4
.L_38:
        /*0140*/ 	.word	index@(.nv.constant0._Z19flashattn_kernel_v2ILi1024ELi32ELi32EEvPKfS1_S1_PfS2_S2_iiif)
        /*0144*/ 	.short	0x0380
        /*0146*/ 	.short	0x0040


	//----- nvinfo : EIATTR_SW_WAR
	.align		4
.L_39:
        /*0148*/ 	.byte	0x04, 0x36
        /*014a*/ 	.short	(.L_41 - .L_40)
.L_40:
        /*014c*/ 	.word	0x00000008
.L_41:


//--------------------- .nv.callgraph             --------------------------
	.section	.nv.callgraph,"",@"SHT_CUDA_CALLGRAPH"
	.align	4
	.sectionentsize	8
	.align		4
        /*0000*/ 	.word	0x00000000
	.align		4
        /*0004*/ 	.word	0xffffffff
	.align		4
        /*0008*/ 	.word	0x00000000
	.align		4
        /*000c*/ 	.word	0xfffffffe
	.align		4
        /*0010*/ 	.word	0x00000000
	.align		4
        /*0014*/ 	.word	0xfffffffd
	.align		4
        /*0018*/ 	.word	0x00000000
	.align		4
        /*001c*/ 	.word	0xfffffffc


//--------------------- .text._Z19flashattn_kernel_v2ILi1024ELi32ELi32EEvPKfS1_S1_PfS2_S2_iiif --------------------------
	.section	.text._Z19flashattn_kernel_v2ILi1024ELi32ELi32EEvPKfS1_S1_PfS2_S2_iiif,"ax",@progbits
	.align	128
        .global         _Z19flashattn_kernel_v2ILi1024ELi32ELi32EEvPKfS1_S1_PfS2_S2_iiif
        .type           _Z19flashattn_kernel_v2ILi1024ELi32ELi32EEvPKfS1_S1_PfS2_S2_iiif,@function
        .size           _Z19flashattn_kernel_v2ILi1024ELi32ELi32EEvPKfS1_S1_PfS2_S2_iiif,(.L_x_12 - _Z19flashattn_kernel_v2ILi1024ELi32ELi32EEvPKfS1_S1_PfS2_S2_iiif)
        .other          _Z19flashattn_kernel_v2ILi1024ELi32ELi32EEvPKfS1_S1_PfS2_S2_iiif,@"STO_CUDA_ENTRY STV_DEFAULT"
_Z19flashattn_kernel_v2ILi1024ELi32ELi32EEvPKfS1_S1_PfS2_S2_iiif:
.text._Z19flashattn_kernel_v2ILi1024ELi32ELi32EEvPKfS1_S1_PfS2_S2_iiif:
[----:B------:R-:W-:Y:S01]  /*0000*/  LDC R1, c[0x0][0x37c] ;  /* 0x0000df00ff017b82 */ /* 0x000fe20000000800 */
[----:B------:R-:W0:Y:S07]  /*0010*/  LDCU UR6, c[0x0][0x3b8] ;  /* 0x00007700ff0677ac */ /* 0x000e2e0008000800 */
[----:B------:R-:W1:Y:S01]  /*0020*/  S2UR UR7, SR_CTAID.X ;  /* 0x00000000000779c3 */ /* 0x000e620000002500 */
[----:B0-----:R-:W-:-:S06]  /*0030*/  UISETP.GE.AND UP0, UPT, UR6, 0x1, UPT ;  /* 0x000000010600788c */ /* 0x001fcc000bf06270 */
[----:B------:R-:W-:-:S13]  /*0040*/  PLOP3.LUT P0, PT, PT, PT, UP0, 0x80, 0x8 ;  /* 0x000000000008781c */ /* 0x000fda0003f0f008 */
[----:B-1----:R-:W-:Y:S05]  /*0050*/  @!P0 EXIT ;  /* 0x000000000000894d */ /* 0x002fea0003800000 */
[----:B------:R-:W0:Y:S01]  /*0060*/  S2R R12, SR_TID.X ;  /* 0x00000000000c7919 */ /* 0x000e220000002100 */
[----:B------:R-:W1:Y:S01]  /*0070*/  S2UR UR11, SR_CgaCtaId ;  /* 0x00000000000b79c3 */ /* 0x000e620000008800 */
[----:B------:R-:W-:Y:S02]  /*0080*/  UIMAD UR7, UR7, UR6, URZ ;  /* 0x00000006070772a4 */ /* 0x000fe4000f8e02ff */
[----:B------:R-:W-:Y:S01]  /*0090*/  UIADD3 UR4, UPT, UPT, UR6, 0x1f, URZ ;  /* 0x0000001f06047890 */ /* 0x000fe2000fffe0ff */
[----:B------:R-:W2:Y:S03]  /*00a0*/  LDCU.64 UR14, c[0x0][0x358] ;  /* 0x00006b00ff0e77ac */ /* 0x000ea60008000a00 */
[----:B------:R-:W-:Y:S01]  /*00b0*/  MOV R0, UR7 ;  /* 0x0000000700007c02 */ /* 0x000fe20008000f00 */
[----:B------:R-:W-:-:S04]  /*00c0*/  USHF.R.S32.HI UR5, URZ, 0x1f, UR4 ;  /* 0x0000001fff057899 */ /* 0x000fc80008011404 */
[----:B------:R-:W-:-:S03]  /*00d0*/  ULEA.HI UR5, UR5, UR4, URZ, 0x5 ;  /* 0x0000000405057291 */ /* 0x000fc6000f8f28ff */
[----:B------:R-:W-:Y:S01]  /*00e0*/  UMOV UR4, 0x400 ;  /* 0x0000040000047882 */ /* 0x000fe20000000000 */
[----:B------:R-:W-:Y:S02]  /*00f0*/  USHF.R.S32.HI UR6, URZ, 0x5, UR5 ;  /* 0x00000005ff067899 */ /* 0x000fe40008011405 */
[----:B------:R-:W-:Y:S02]  /*0100*/  UIADD3 UR5, UPT, UPT, UR4, 0x9000, URZ ;  /* 0x0000900004057890 */ /* 0x000fe4000fffe0ff */
[----:B------:R-:W-:Y:S02]  /*0110*/  UIADD3 UR8, UPT, UPT, UR4, 0x9080, URZ ;  /* 0x0000908004087890 */ /* 0x000fe4000fffe0ff */
[----:B------:R-:W-:Y:S02]  /*0120*/  UIADD3 UR9, UPT, UPT, UR4, 0x6000, URZ ;  /* 0x0000600004097890 */ /* 0x000fe4000fffe0ff */
[----:B------:R-:W-:Y:S02]  /*0130*/  UIADD3 UR10, UPT, UPT, UR4, 0x7000, URZ ;  /* 0x00007000040a7890 */ /* 0x000fe4000fffe0ff */
[----:B-1----:R-:W-:-:S02]  /*0140*/  ULEA UR13, UR11, UR4, 0x18 ;  /* 0x000000040b0d7291 */ /* 0x002fc4000f8ec0ff */
[----:B------:R-:W-:Y:S01]  /*0150*/  UIADD3 UR4, UPT, UPT, UR4, 0x2000, URZ ;  /* 0x0000200004047890 */ /* 0x000fe2000fffe0ff */
[C---:B0-----:R-:W-:Y:S01]  /*0160*/  LOP3.LUT R47, R12.reuse, 0x3f, RZ, 0xc0, !PT ;  /* 0x0000003f0c2f7812 */ /* 0x041fe200078ec0ff */
[----:B------:R-:W-:Y:S01]  /*0170*/  ULEA UR5, UR11, UR5, 0x18 ;  /* 0x000000050b057291 */ /* 0x000fe2000f8ec0ff */
[----:B------:R-:W-:Y:S01]  /*0180*/  LOP3.LUT R2, R12, 0x3e0, RZ, 0xc0, !PT ;  /* 0x000003e00c027812 */ /* 0x000fe200078ec0ff */
[----:B------:R-:W-:Y:S01]  /*0190*/  ULEA UR8, UR11, UR8, 0x18 ;  /* 0x000000080b087291 */ /* 0x000fe2000f8ec0ff */
[----:B------:R-:W-:Y:S01]  /*01a0*/  LEA R47, R0, R47, 0x6 ;  /* 0x0000002f002f7211 */ /* 0x000fe200078e30ff */
[----:B------:R-:W-:Y:S01]  /*01b0*/  ULEA UR9, UR11, UR9, 0x18 ;  /* 0x000000090b097291 */ /* 0x000fe2000f8ec0ff */
[C---:B------:R-:W-:Y:S01]  /*01c0*/  SHF.L.U32 R3, R12.reuse, 0x2, RZ ;  /* 0x000000020c037819 */ /* 0x040fe200000006ff */
[----:B------:R-:W-:Y:S01]  /*01d0*/  ULEA UR10, UR11, UR10, 0x18 ;  /* 0x0000000a0b0a7291 */ /* 0x000fe2000f8ec0ff */
[----:B------:R-:W-:Y:S01]  /*01e0*/  LOP3.LUT R0, R12, 0x400, RZ, 0xfc, !PT ;  /* 0x000004000c007812 */ /* 0x000fe200078efcff */
[----:B------:R-:W-:Y:S01]  /*01f0*/  ULEA UR4, UR11, UR4, 0x18 ;  /* 0x000000040b047291 */ /* 0x000fe2000f8ec0ff */
[----:B------:R-:W-:Y:S01]  /*0200*/  LOP3.LUT R15, R2, 0x1f, R12, 0xf8, !PT ;  /* 0x0000001f020f7812 */ /* 0x000fe200078ef80c */
[----:B------:R-:W-:Y:S01]  /*0210*/  UISETP.LT.AND UP0, UPT, UR6, 0x1, UPT ;  /* 0x000000010600788c */ /* 0x000fe2000bf01270 */
[----:B------:R-:W-:-:S02]  /*0220*/  LOP3.LUT R13, R12, 0x3c0, RZ, 0xc0, !PT ;  /* 0x000003c00c0d7812 */ /* 0x000fc400078ec0ff */
[----:B------:R-:W-:Y:S01]  /*0230*/  LOP3.LUT R2, R3, 0xf80, RZ, 0xc0, !PT ;  /* 0x00000f8003027812 */ /* 0x000fe200078ec0ff */
[----:B------:R-:W-:Y:S01]  /*0240*/  USEL UR12, UR6, 0x1, !UP0 ;  /* 0x00000001060c7887 */ /* 0x000fe2000c000000 */
[----:B------:R-:W-:Y:S02]  /*0250*/  LOP3.LUT R3, R0, 0x7c0, RZ, 0xc0, !PT ;  /* 0x000007c000037812 */ /* 0x000fe400078ec0ff */
[--C-:B------:R-:W-:Y:S02]  /*0260*/  SHF.R.U32.HI R49, RZ, 0x5, R12.reuse ;  /* 0x00000005ff317819 */ /* 0x100fe4000001160c */
[----:B------:R-:W-:Y:S02]  /*0270*/  LOP3.LUT R48, R12, 0x1f, RZ, 0xc0, !PT ;  /* 0x0000001f0c307812 */ /* 0x000fe400078ec0ff */
[--C-:B------:R-:W-:Y:S02]  /*0280*/  SHF.R.U32.HI R14, RZ, 0x6, R12.reuse ;  /* 0x00000006ff0e7819 */ /* 0x100fe4000001160c */
[----:B------:R-:W-:-:S02]  /*0290*/  LOP3.LUT R9, R13, 0x3f, R12, 0xf8, !PT ;  /* 0x0000003f0d097812 */ /* 0x000fc400078ef80c */
[----:B------:R-:W-:Y:S02]  /*02a0*/  LOP3.LUT R12, R3, 0x3f, R12, 0xf8, !PT ;  /* 0x0000003f030c7812 */ /* 0x000fe400078ef80c */
[C---:B------:R-:W-:Y:S02]  /*02b0*/  SHF.L.U32 R44, R49.reuse, 0x6, RZ ;  /* 0x00000006312c7819 */ /* 0x040fe400000006ff */
[----:B------:R-:W-:Y:S02]  /*02c0*/  LEA R11, R12, UR13, 0x2 ;  /* 0x0000000d0c0b7c11 */ /* 0x000fe4000f8e10ff */
[----:B------:R-:W-:Y:S02]  /*02d0*/  LEA R8, R49, UR13, 0x8 ;  /* 0x0000000d31087c11 */ /* 0x000fe4000f8e40ff */
[----:B------:R-:W-:Y:S02]  /*02e0*/  LEA R15, R15, UR9, 0x2 ;  /* 0x000000090f0f7c11 */ /* 0x000fe4000f8e10ff */
[----:B------:R-:W-:-:S02]  /*02f0*/  LEA R9, R9, UR13, 0x2 ;  /* 0x0000000d09097c11 */ /* 0x000fc4000f8e10ff */
[C---:B------:R-:W-:Y:S02]  /*0300*/  LEA R46, R49.reuse, UR5, 0x2 ;  /* 0x00000005312e7c11 */ /* 0x040fe4000f8e10ff */
[----:B------:R-:W-:Y:S02]  /*0310*/  LEA R45, R49, UR8, 0x2 ;  /* 0x00000008312d7c11 */ /* 0x000fe4000f8e10ff */
[----:B------:R-:W-:Y:S02]  /*0320*/  LEA R12, R12, UR10, 0x2 ;  /* 0x0000000a0c0c7c11 */ /* 0x000fe4000f8e10ff */
[----:B------:R-:W-:Y:S01]  /*0330*/  LEA R10, R48, UR4, 0x8 ;  /* 0x00000004300a7c11 */ /* 0x000fe2000f8e40ff */
[----:B--2---:R-:W-:-:S06]  /*0340*/  UMOV UR4, URZ ;  /* 0x000000ff00047c82 */ /* 0x004fcc0008000000 */
.L_x_6:
[----:B0-----:R-:W0:Y:S01]  /*0350*/  LDCU UR8, c[0x0][0x3b8] ;  /* 0x00007700ff0877ac */ /* 0x001e220008000800 */
[----:B------:R-:W-:Y:S01]  /*0360*/  MOV R20, UR4 ;  /* 0x0000000400147c02 */ /* 0x000fe20008000f00 */
[----:B------:R-:W-:-:S03]  /*0370*/  USHF.L.U32 UR5, UR4, 0x5, URZ ;  /* 0x0000000504057899 */ /* 0x000fc600080006ff */
[----:B------:R-:W-:-:S03]  /*0380*/  LEA R20, R20, R47, 0xb ;  /* 0x0000002f14147211 */ /* 0x000fc600078e58ff */
[----:B-1----:R-:W-:Y:S02]  /*0390*/  LOP3.LUT R4, R14, UR5, RZ, 0xfc, !PT ;  /* 0x000000050e047c12 */ /* 0x002fe4000f8efcff */
[----:B------:R-:W-:Y:S02]  /*03a0*/  LEA.HI R5, R0, UR5, RZ, 0x1a ;  /* 0x0000000500057c11 */ /* 0x000fe4000f8fd0ff */
[----:B0-----:R-:W-:Y:S02]  /*03b0*/  ISETP.GE.AND P0, PT, R4, UR8, PT ;  /* 0x0000000804007c0c */ /* 0x001fe4000bf06270 */
[----:B------:R-:W-:-:S11]  /*03c0*/  ISETP.GE.AND P1, PT, R5, UR8, PT ;  /* 0x0000000805007c0c */ /* 0x000fd6000bf26270 */
[----:B------:R-:W0:Y:S01]  /*03d0*/  @!P0 LDC.64 R4, c[0x0][0x388] ;  /* 0x0000e200ff048b82 */ /* 0x000e220000000a00 */
[-C--:B------:R-:W-:Y:S02]  /*03e0*/  @!P0 IADD3 R21, PT, PT, R13, R20.reuse, RZ ;  /* 0x000000140d158210 */ /* 0x080fe40007ffe0ff */
[----:B------:R-:W-:-:S05]  /*03f0*/  @!P1 IADD3 R23, PT, PT, R3, R20, RZ ;  /* 0x0000001403179210 */ /* 0x000fca0007ffe0ff */
[----:B------:R-:W1:Y:S08]  /*0400*/  @!P0 LDC.64 R6, c[0x0][0x390] ;  /* 0x0000e400ff068b82 */ /* 0x000e700000000a00 */
[----:B------:R-:W2:Y:S08]  /*0410*/  @!P1 LDC.64 R16, c[0x0][0x388] ;  /* 0x0000e200ff109b82 */ /* 0x000eb00000000a00 */
[----:B------:R-:W3:Y:S01]  /*0420*/  @!P1 LDC.64 R18, c[0x0][0x390] ;  /* 0x0000e400ff129b82 */ /* 0x000ee20000000a00 */
[----:B0-----:R-:W-:-:S06]  /*0430*/  @!P0 IMAD.WIDE R4, R21, 0x4, R4 ;  /* 0x0000000415048825 */ /* 0x001fcc00078e0204 */
[----:B------:R0:W4:Y:S01]  /*0440*/  @!P0 LDG.E R4, desc[UR14][R4.64] ;  /* 0x0000000e04048981 */ /* 0x000122000c1e1900 */
[----:B-1----:R-:W-:-:S06]  /*0450*/  @!P0 IMAD.WIDE R6, R21, 0x4, R6 ;  /* 0x0000000415068825 */ /* 0x002fcc00078e0206 */
[----:B------:R1:W5:Y:S01]  /*0460*/  @!P0 LDG.E R6, desc[UR14][R6.64] ;  /* 0x0000000e06068981 */ /* 0x000362000c1e1900 */
[----:B--2---:R-:W-:-:S06]  /*0470*/  @!P1 IMAD.WIDE R16, R23, 0x4, R16 ;  /* 0x0000000417109825 */ /* 0x004fcc00078e0210 */
[----:B------:R-:W2:Y:S01]  /*0480*/  @!P1 LDG.E R16, desc[UR14][R16.64] ;  /* 0x0000000e10109981 */ /* 0x000ea2000c1e1900 */
[----:B---3--:R-:W-:-:S06]  /*0490*/  @!P1 IMAD.WIDE R18, R23, 0x4, R18 ;  /* 0x0000000417129825 */ /* 0x008fcc00078e0212 */
[----:B------:R3:W2:Y:S01]  /*04a0*/  @!P1 LDG.E R18, desc[UR14][R18.64] ;  /* 0x0000000e12129981 */ /* 0x0006a2000c1e1900 */
[----:B------:R-:W3:Y:S01]  /*04b0*/  @!P0 S2R R23, SR_CgaCtaId ;  /* 0x0000000000178919 */ /* 0x000ee20000008800 */
[----:B------:R-:W3:Y:S01]  /*04c0*/  @!P0 S2R R21, SR_TID.X ;  /* 0x0000000000158919 */ /* 0x000ee20000002100 */
[----:B------:R-:W3:Y:S01]  /*04d0*/  @!P1 S2R R25, SR_TID.X ;  /* 0x0000000000199919 */ /* 0x000ee20000002100 */
[----:B------:R-:W3:Y:S01]  /*04e0*/  @!P1 S2R R28, SR_CgaCtaId ;  /* 0x00000000001c9919 */ /* 0x000ee20000008800 */
[----:B------:R-:W-:-:S04]  /*04f0*/  @!P0 MOV R20, 0x400 ;  /* 0x0000040000148802 */ /* 0x000fc80000000f00 */
[C---:B------:R-:W-:Y:S02]  /*0500*/  @!P0 IADD3 R22, PT, PT, R20.reuse, 0x2000, RZ ;  /* 0x0000200014168810 */ /* 0x040fe40007ffe0ff */
[----:B0-----:R-:W-:Y:S02]  /*0510*/  @!P1 MOV R5, 0x400 ;  /* 0x0000040000059802 */ /* 0x001fe40000000f00 */
[----:B------:R-:W-:Y:S02]  /*0520*/  @!P0 IADD3 R20, PT, PT, R20, 0x4000, RZ ;  /* 0x0000400014148810 */ /* 0x000fe40007ffe0ff */
[C---:B-1----:R-:W-:Y:S02]  /*0530*/  @!P1 IADD3 R7, PT, PT, R5.reuse, 0x2000, RZ ;  /* 0x0000200005079810 */ /* 0x042fe40007ffe0ff */
[----:B---3--:R-:W-:Y:S02]  /*0540*/  @!P1 IADD3 R19, PT, PT, R5, 0x4000, RZ ;  /* 0x0000400005139810 */ /* 0x008fe40007ffe0ff */
[----:B------:R-:W-:-:S02]  /*0550*/  @!P0 LEA R24, R23, R22, 0x18 ;  /* 0x0000001617188211 */ /* 0x000fc400078ec0ff */
[----:B------:R-:W-:Y:S02]  /*0560*/  @!P0 LOP3.LUT R22, R21, 0x3f, RZ, 0xc0, !PT ;  /* 0x0000003f15168812 */ /* 0x000fe400078ec0ff */
[----:B------:R-:W-:Y:S02]  /*0570*/  @!P1 LOP3.LUT R26, R25, 0x3f, RZ, 0xc0, !PT ;  /* 0x0000003f191a9812 */ /* 0x000fe400078ec0ff */
[----:B------:R-:W-:Y:S02]  /*0580*/  @!P0 IADD3 R5, PT, PT, R22, R13, RZ ;  /* 0x0000000d16058210 */ /* 0x000fe40007ffe0ff */
[----:B------:R-:W-:Y:S02]  /*0590*/  @!P0 LEA R20, R23, R20, 0x18 ;  /* 0x0000001417148211 */ /* 0x000fe400078ec0ff */
[----:B------:R-:W-:Y:S02]  /*05a0*/  @!P1 LEA R22, R28, R7, 0x18 ;  /* 0x000000071c169211 */ /* 0x000fe400078ec0ff */
[----:B------:R-:W-:-:S02]  /*05b0*/  @!P1 IADD3 R17, PT, PT, R26, R3, RZ ;  /* 0x000000031a119210 */ /* 0x000fc40007ffe0ff */
[----:B------:R-:W-:Y:S02]  /*05c0*/  @!P1 LEA R28, R28, R19, 0x18 ;  /* 0x000000131c1c9211 */ /* 0x000fe400078ec0ff */
[C---:B------:R-:W-:Y:S02]  /*05d0*/  @!P0 LEA R7, R5.reuse, R24, 0x2 ;  /* 0x0000001805078211 */ /* 0x040fe400078e10ff */
[----:B------:R-:W-:Y:S02]  /*05e0*/  @!P0 LEA R5, R5, R20, 0x2 ;  /* 0x0000001405058211 */ /* 0x000fe400078e10ff */
[C---:B------:R-:W-:Y:S02]  /*05f0*/  @!P1 LEA R19, R17.reuse, R22, 0x2 ;  /* 0x0000001611139211 */ /* 0x040fe400078e10ff */
[----:B------:R-:W-:Y:S01]  /*0600*/  @!P1 LEA R17, R17, R28, 0x2 ;  /* 0x0000001c11119211 */ /* 0x000fe200078e10ff */
[----:B------:R-:W-:Y:S01]  /*0610*/  UISETP.GE.AND UP0, UPT, UR4, UR6, UPT ;  /* 0x000000060400728c */ /* 0x000fe2000bf06270 */
[----:B----4-:R0:W-:Y:S04]  /*0620*/  @!P0 STS [R7], R4 ;  /* 0x0000000407008388 */ /* 0x0101e80000000800 */
[----:B-----5:R0:W-:Y:S04]  /*0630*/  @!P0 STS [R5], R6 ;  /* 0x0000000605008388 */ /* 0x0201e80000000800 */
[----:B--2---:R0:W-:Y:S04]  /*0640*/  @!P1 STS [R19], R16 ;  /* 0x0000001013009388 */ /* 0x0041e80000000800 */
[----:B------:R0:W-:Y:S01]  /*0650*/  @!P1 STS [R17], R18 ;  /* 0x0000001211009388 */ /* 0x0001e20000000800 */
[----:B------:R-:W-:Y:S06]  /*0660*/  BAR.SYNC.DEFER_BLOCKING 0x0 ;  /* 0x0000000000007b1d */ /* 0x000fec0000010000 */
[----:B------:R-:W-:Y:S05]  /*0670*/  BRA.U UP0, `(.L_x_0) ;  /* 0x0000001500147547 */ /* 0x000fea000b800000 */
[----:B------:R-:W-:-:S05]  /*0680*/  UMOV UR8, UR4 ;  /* 0x0000000400087c82 */ /* 0x000fca0008000000 */
.L_x_5:
[----:B-1----:R-:W1:Y:S01]  /*0690*/  LDCU UR5, c[0x0][0x3b8] ;  /* 0x00007700ff0577ac */ /* 0x002e620008000800 */
[----:B------:R-:W-:Y:S01]  /*06a0*/  MOV R20, UR8 ;  /* 0x0000000800147c02 */ /* 0x000fe20008000f00 */
[----:B------:R-:W2:Y:S01]  /*06b0*/  LDC.64 R28, c[0x0][0x3a8] ;  /* 0x0000ea00ff1c7b82 */ /* 0x000ea20000000a00 */
[----:B------:R-:W-:Y:S02]  /*06c0*/  USHF.L.U32 UR10, UR8, 0x5, URZ ;  /* 0x00000005080a7899 */ /* 0x000fe400080006ff */
[----:B------:R-:W-:-:S04]  /*06d0*/  LEA R20, R20, R47, 0xb ;  /* 0x0000002f14147211 */ /* 0x000fc800078e58ff */
[----:B0-----:R-:W-:Y:S01]  /*06e0*/  LOP3.LUT R4, R14, UR10, RZ, 0xfc, !PT ;  /* 0x0000000a0e047c12 */ /* 0x001fe2000f8efcff */
[----:B------:R-:W0:Y:S03]  /*06f0*/  LDC.64 R30, c[0x0][0x3a0] ;  /* 0x0000e800ff1e7b82 */ /* 0x000e260000000a00 */
[----:B-1----:R-:W-:Y:S02]  /*0700*/  ISETP.GE.AND P0, PT, R4, UR5, PT ;  /* 0x0000000504007c0c */ /* 0x002fe4000bf06270 */
[----:B------:R-:W-:-:S04]  /*0710*/  LEA.HI R4, R0, UR10, RZ, 0x1a ;  /* 0x0000000a00047c11 */ /* 0x000fc8000f8fd0ff */
[----:B------:R-:W-:Y:S01]  /*0720*/  ISETP.GE.AND P1, PT, R4, UR5, PT ;  /* 0x0000000504007c0c */ /* 0x000fe2000bf26270 */
[----:B------:R-:W1:Y:S06]  /*0730*/  LDCU UR5, c[0x0][0x3bc] ;  /* 0x00007780ff0577ac */ /* 0x000e6c0008000800 */
[----:B------:R-:W3:Y:S01]  /*0740*/  @!P0 LDC.64 R4, c[0x0][0x380] ;  /* 0x0000e000ff048b82 */ /* 0x000ee20000000a00 */
[----:B------:R-:W-:-:S05]  /*0750*/  @!P0 IADD3 R21, PT, PT, R13, R20, RZ ;  /* 0x000000140d158210 */ /* 0x000fca0007ffe0ff */
[----:B------:R-:W-:Y:S02]  /*0760*/  @!P1 IADD3 R23, PT, PT, R3, R20, RZ ;  /* 0x0000001403179210 */ /* 0x000fe40007ffe0ff */
[----:B------:R-:W4:Y:S08]  /*0770*/  @!P0 LDC.64 R6, c[0x0][0x398] ;  /* 0x0000e600ff068b82 */ /* 0x000f300000000a00 */
[----:B------:R-:W5:Y:S08]  /*0780*/  @!P1 LDC.64 R16, c[0x0][0x380] ;  /* 0x0000e000ff109b82 */ /* 0x000f700000000a00 */
[----:B------:R-:W1:Y:S01]  /*0790*/  @!P1 LDC.64 R18, c[0x0][0x398] ;  /* 0x0000e600ff129b82 */ /* 0x000e620000000a00 */
[----:B---3--:R-:W-:-:S06]  /*07a0*/  @!P0 IMAD.WIDE R4, R21, 0x4, R4 ;  /* 0x0000000415048825 */ /* 0x008fcc00078e0204 */
[----:B------:R3:W2:Y:S01]  /*07b0*/  @!P0 LDG.E R4, desc[UR14][R4.64] ;  /* 0x0000000e04048981 */ /* 0x0006a2000c1e1900 */
[----:B----4-:R-:W-:-:S06]  /*07c0*/  @!P0 IMAD.WIDE R6, R21, 0x4, R6 ;  /* 0x0000000415068825 */ /* 0x010fcc00078e0206 */
[----:B------:R-:W4:Y:S01]  /*07d0*/  @!P0 LDG.E R6, desc[UR14][R6.64] ;  /* 0x0000000e06068981 */ /* 0x000f22000c1e1900 */
[----:B-----5:R-:W-:-:S06]  /*07e0*/  @!P1 IMAD.WIDE R16, R23, 0x4, R16 ;  /* 0x0000000417109825 */ /* 0x020fcc00078e0210 */
[----:B------:R-:W5:Y:S01]  /*07f0*/  @!P1 LDG.E R16, desc[UR14][R16.64] ;  /* 0x0000000e10109981 */ /* 0x000f62000c1e1900 */
[----:B-1----:R-:W-:-:S05]  /*0800*/  @!P1 IMAD.WIDE R18, R23, 0x4, R18 ;  /* 0x0000000417129825 */ /* 0x002fca00078e0212 */
[----:B------:R1:W5:Y:S01]  /*0810*/  @!P1 LDG.E R25, desc[UR14][R18.64] ;  /* 0x0000000e12199981 */ /* 0x000362000c1e1900 */
[----:B------:R-:W0:Y:S01]  /*0820*/  @!P0 S2R R20, SR_TID.X ;  /* 0x0000000000148919 */ /* 0x000e220000002100 */
[----:B------:R-:W3:Y:S01]  /*0830*/  @!P0 S2R R22, SR_CgaCtaId ;  /* 0x0000000000168919 */ /* 0x000ee20000008800 */
[----:B------:R-:W-:-:S04]  /*0840*/  @!P0 MOV R21, 0x400 ;  /* 0x0000040000158802 */ /* 0x000fc80000000f00 */
[----:B------:R-:W-:Y:S02]  /*0850*/  @!P0 IADD3 R21, PT, PT, R21, 0x7000, RZ ;  /* 0x0000700015158810 */ /* 0x000fe40007ffe0ff */
[----:B------:R-:W-:Y:S02]  /*0860*/  ISETP.NE.AND P2, PT, R48, RZ, PT ;  /* 0x000000ff3000720c */ /* 0x000fe40003f45270 */
[----:B0-----:R-:W-:Y:S02]  /*0870*/  @!P0 LOP3.LUT R20, R20, 0x3f, RZ, 0xc0, !PT ;  /* 0x0000003f14148812 */ /* 0x001fe400078ec0ff */
[----:B---3--:R-:W-:Y:S02]  /*0880*/  @!P0 LEA R22, R22, R21, 0x18 ;  /* 0x0000001516168211 */ /* 0x008fe400078ec0ff */
[----:B------:R-:W-:-:S04]  /*0890*/  @!P0 IADD3 R5, PT, PT, R20, R13, RZ ;  /* 0x0000000d14058210 */ /* 0x000fc80007ffe0ff */
[----:B------:R-:W-:Y:S02]  /*08a0*/  @!P0 LEA R5, R5, R22, 0x2 ;  /* 0x0000001605058211 */ /* 0x000fe400078e10ff */
[----:B-1----:R-:W-:-:S04]  /*08b0*/  MOV R18, UR10 ;  /* 0x0000000a00127c02 */ /* 0x002fc80008000f00 */
[----:B------:R-:W-:-:S05]  /*08c0*/  @!P2 IADD3 R7, PT, PT, R18, UR7, R49 ;  /* 0x000000071207ac10 */ /* 0x000fca000fffe031 */
[----:B--2---:R-:W-:-:S04]  /*08d0*/  @!P2 IMAD.WIDE R28, R7, 0x4, R28 ;  /* 0x00000004071ca825 */ /* 0x004fc800078e021c */
[----:B------:R-:W-:Y:S01]  /*08e0*/  @!P2 IMAD.WIDE R30, R7, 0x4, R30 ;  /* 0x00000004071ea825 */ /* 0x000fe200078e021e */
[----:B------:R-:W-:Y:S04]  /*08f0*/  @!P0 STS [R9], R4 ;  /* 0x0000000409008388 */ /* 0x000fe80000000800 */
[----:B----4-:R-:W-:Y:S04]  /*0900*/  @!P0 STS [R5], R6 ;  /* 0x0000000605008388 */ /* 0x010fe80000000800 */
[----:B-----5:R-:W-:Y:S04]  /*0910*/  @!P1 STS [R11], R16 ;  /* 0x000000100b009388 */ /* 0x020fe80000000800 */
[----:B------:R-:W-:Y:S01]  /*0920*/  @!P1 STS [R12], R25 ;  /* 0x000000190c009388 */ /* 0x000fe20000000800 */
[----:B------:R-:W-:Y:S06]  /*0930*/  BAR.SYNC.DEFER_BLOCKING 0x0 ;  /* 0x0000000000007b1d */ /* 0x000fec0000010000 */
[----:B------:R-:W2:Y:S04]  /*0940*/  @!P2 LDG.E R29, desc[UR14][R28.64] ;  /* 0x0000000e1c1da981 */ /* 0x000ea8000c1e1900 */
[----:B------:R-:W3:Y:S04]  /*0950*/  @!P2 LDG.E R30, desc[UR14][R30.64] ;  /* 0x0000000e1e1ea981 */ /* 0x000ee8000c1e1900 */
[----:B--2---:R-:W-:Y:S04]  /*0960*/  @!P2 STS [R46], R29 ;  /* 0x0000001d2e00a388 */ /* 0x004fe80000000800 */
[----:B---3--:R-:W-:Y:S01]  /*0970*/  @!P2 STS [R45], R30 ;  /* 0x0000001e2d00a388 */ /* 0x008fe20000000800 */
[----:B------:R-:W-:Y:S06]  /*0980*/  BAR.SYNC.DEFER_BLOCKING 0x0 ;  /* 0x0000000000007b1d */ /* 0x000fec0000010000 */
[----:B------:R-:W-:Y:S04]  /*0990*/  LDS.128 R4, [R8] ;  /* 0x0000000008047984 */ /* 0x000fe80000000c00 */
[----:B------:R-:W0:Y:S04]  /*09a0*/  LDS.128 R40, [R10] ;  /* 0x000000000a287984 */ /* 0x000e280000000c00 */
[----:B------:R-:W-:Y:S04]  /*09b0*/  LDS.128 R20, [R8+0x10] ;  /* 0x0000100008147984 */ /* 0x000fe80000000c00 */
[----:B------:R-:W1:Y:S04]  /*09c0*/  LDS.128 R16, [R10+0x10] ;  /* 0x000010000a107984 */ /* 0x000e680000000c00 */
[----:B------:R-:W-:Y:S04]  /*09d0*/  LDS.128 R36, [R8+0x20] ;  /* 0x0000200008247984 */ /* 0x000fe80000000c00 */
[----:B------:R-:W2:Y:S04]  /*09e0*/  LDS.128 R24, [R10+0x20] ;  /* 0x000020000a187984 */ /* 0x000ea80000000c00 */
[----:B------:R-:W-:Y:S04]  /*09f0*/  LDS.128 R28, [R8+0x30] ;  /* 0x00003000081c7984 */ /* 0x000fe80000000c00 */
[----:B------:R-:W3:Y:S01]  /*0a00*/  LDS.128 R32, [R10+0x30] ;  /* 0x000030000a207984 */ /* 0x000ee20000000c00 */
[----:B0-----:R-:W-:-:S04]  /*0a10*/  FFMA R4, R4, R40, RZ ;  /* 0x0000002804047223 */ /* 0x001fc800000000ff */
[----:B------:R-:W-:-:S04]  /*0a20*/  FFMA R5, R5, R41, R4 ;  /* 0x0000002905057223 */ /* 0x000fc80000000004 */
[----:B------:R-:W-:-:S04]  /*0a30*/  FFMA R6, R6, R42, R5 ;  /* 0x0000002a06067223 */ /* 0x000fc80000000005 */
[----:B------:R-:W-:Y:S02]  /*0a40*/  FFMA R7, R7, R43, R6 ;  /* 0x0000002b07077223 */ /* 0x000fe40000000006 */
[----:B------:R-:W-:Y:S02]  /*0a50*/  LDS.128 R40, [R8+0x40] ;  /* 0x0000400008287984 */ /* 0x000fe40000000c00 */
[----:B-1----:R-:W-:Y:S02]  /*0a60*/  FFMA R16, R20, R16, R7 ;  /* 0x0000001014107223 */ /* 0x002fe40000000007 */
[----:B------:R-:W0:Y:S02]  /*0a70*/  LDS.128 R4, [R10+0x40] ;  /* 0x000040000a047984 */ /* 0x000e240000000c00 */
[----:B------:R-:W-:-:S04]  /*0a80*/  FFMA R17, R21, R17, R16 ;  /* 0x0000001115117223 */ /* 0x000fc80000000010 */
[----:B------:R-:W-:-:S04]  /*0a90*/  FFMA R18, R22, R18, R17 ;  /* 0x0000001216127223 */ /* 0x000fc80000000011 */
[----:B------:R-:W-:Y:S02]  /*0aa0*/  FFMA R19, R23, R19, R18 ;  /* 0x0000001317137223 */ /* 0x000fe40000000012 */
[----:B------:R-:W-:Y:S02]  /*0ab0*/  LDS.128 R20, [R10+0x50] ;  /* 0x000050000a147984 */ /* 0x000fe40000000c00 */
[----:B--2---:R-:W-:Y:S02]  /*0ac0*/  FFMA R24, R36, R24, R19 ;  /* 0x0000001824187223 */ /* 0x004fe40000000013 */
[----:B------:R-:W1:Y:S02]  /*0ad0*/  LDS.128 R16, [R8+0x50] ;  /* 0x0000500008107984 */ /* 0x000e640000000c00 */
[----:B------:R-:W-:-:S04]  /*0ae0*/  FFMA R25, R37, R25, R24 ;  /* 0x0000001925197223 */ /* 0x000fc80000000018 */
[----:B------:R-:W-:-:S04]  /*0af0*/  FFMA R26, R38, R26, R25 ;  /* 0x0000001a261a7223 */ /* 0x000fc80000000019 */
[----:B------:R-:W-:Y:S02]  /*0b00*/  FFMA R27, R39, R27, R26 ;  /* 0x0000001b271b7223 */ /* 0x000fe4000000001a */
[----:B------:R-:W-:Y:S02]  /*0b10*/  LDS.128 R36, [R8+0x60] ;  /* 0x0000600008247984 */ /* 0x000fe40000000c00 */
[----:B---3--:R-:W-:Y:S02]  /*0b20*/  FFMA R28, R28, R32, R27 ;  /* 0x000000201c1c7223 */ /* 0x008fe4000000001b */
[----:B------:R-:W2:Y:S02]  /*0b30*/  LDS.128 R24, [R10+0x60] ;  /* 0x000060000a187984 */ /* 0x000ea40000000c00 */
[----:B------:R-:W-:-:S04]  /*0b40*/  FFMA R29, R29, R33, R28 ;  /* 0x000000211d1d7223 */ /* 0x000fc8000000001c */
[----:B------:R-:W-:-:S04]  /*0b50*/  FFMA R30, R30, R34, R29 ;  /* 0x000000221e1e7223 */ /* 0x000fc8000000001d */
[----:B------:R-:W-:Y:S02]  /*0b60*/  FFMA R31, R31, R35, R30 ;  /* 0x000000231f1f7223 */ /* 0x000fe4000000001e */
[----:B------:R-:W-:Y:S02]  /*0b70*/  LDS.128 R32, [R10+0x70] ;  /* 0x000070000a207984 */ /* 0x000fe40000000c00 */
[----:B0-----:R-:W-:Y:S02]  /*0b80*/  FFMA R4, R40, R4, R31 ;  /* 0x0000000428047223 */ /* 0x001fe4000000001f */
[----:B------:R-:W0:Y:S02]  /*0b90*/  LDS.128 R28, [R8+0x70] ;  /* 0x00007000081c7984 */ /* 0x000e240000000c00 */
[----:B------:R-:W-:-:S04]  /*0ba0*/  FFMA R5, R41, R5, R4 ;  /* 0x0000000529057223 */ /* 0x000fc80000000004 */
[----:B------:R-:W-:-:S04]  /*0bb0*/  FFMA R6, R42, R6, R5 ;  /* 0x000000062a067223 */ /* 0x000fc80000000005 */
[----:B------:R-:W-:Y:S02]  /*0bc0*/  FFMA R7, R43, R7, R6 ;  /* 0x000000072b077223 */ /* 0x000fe40000000006 */
[----:B------:R-:W-:Y:S02]  /*0bd0*/  LDS.128 R40, [R8+0x80] ;  /* 0x0000800008287984 */ /* 0x000fe40000000c00 */
[----:B-1----:R-:W-:Y:S02]  /*0be0*/  FFMA R16, R16, R20, R7 ;  /* 0x0000001410107223 */ /* 0x002fe40000000007 */
[----:B------:R-:W1:Y:S02]  /*0bf0*/  LDS.128 R4, [R10+0x80] ;  /* 0x000080000a047984 */ /* 0x000e640000000c00 */
[----:B------:R-:W-:-:S04]  /*0c00*/  FFMA R17, R17, R21, R16 ;  /* 0x0000001511117223 */ /* 0x000fc80000000010 */
[----:B------:R-:W-:-:S04]  /*0c10*/  FFMA R18, R18, R22, R17 ;  /* 0x0000001612127223 */ /* 0x000fc80000000011 */
[----:B------:R-:W-:Y:S02]  /*0c20*/  FFMA R19, R19, R23, R18 ;  /* 0x0000001713137223 */ /* 0x000fe40000000012 */
[----:B------:R-:W-:Y:S02]  /*0c30*/  LDS.128 R20, [R10+0x90] ;  /* 0x000090000a147984 */ /* 0x000fe40000000c00 */
[----:B--2---:R-:W-:Y:S02]  /*0c40*/  FFMA R24, R36, R24, R19 ;  /* 0x0000001824187223 */ /* 0x004fe40000000013 */
        /* <DEDUP_REMOVED lines=39> */
[----:B------:R-:W-:-:S04]  /*0ec0*/  FFMA R7, R43, R7, R6 ;  /* 0x000000072b077223 */ /* 0x000fc80000000006 */
[----:B0-----:R-:W-:-:S04]  /*0ed0*/  FFMA R16, R20, R16, R7 ;  /* 0x0000001014107223 */ /* 0x001fc80000000007 */
[----:B------:R-:W-:-:S04]  /*0ee0*/  FFMA R17, R21, R17, R16 ;  /* 0x0000001115117223 */ /* 0x000fc80000000010 */
[----:B------:R-:W-:-:S04]  /*0ef0*/  FFMA R18, R22, R18, R17 ;  /* 0x0000001216127223 */ /* 0x000fc80000000011 */
[----:B------:R-:W-:-:S04]  /*0f00*/  FFMA R19, R23, R19, R18 ;  /* 0x0000001317137223 */ /* 0x000fc80000000012 */
[----:B-1----:R-:W-:-:S04]  /*0f10*/  FFMA R24, R24, R36, R19 ;  /* 0x0000002418187223 */ /* 0x002fc80000000013 */
[----:B------:R-:W-:-:S04]  /*0f20*/  FFMA R25, R25, R37, R24 ;  /* 0x0000002519197223 */ /* 0x000fc80000000018 */
[----:B------:R-:W-:-:S04]  /*0f30*/  FFMA R26, R26, R38, R25 ;  /* 0x000000261a1a7223 */ /* 0x000fc80000000019 */
[----:B------:R-:W-:-:S04]  /*0f40*/  FFMA R27, R27, R39, R26 ;  /* 0x000000271b1b7223 */ /* 0x000fc8000000001a */
[----:B--2---:R-:W-:-:S04]  /*0f50*/  FFMA R28, R28, R32, R27 ;  /* 0x000000201c1c7223 */ /* 0x004fc8000000001b */
[----:B------:R-:W-:Y:S01]  /*0f60*/  FFMA R29, R29, R33, R28 ;  /* 0x000000211d1d7223 */ /* 0x000fe2000000001c */
[----:B------:R-:W-:-:S03]  /*0f70*/  MOV R5, UR4 ;  /* 0x0000000400057c02 */ /* 0x000fc60008000f00 */
[----:B------:R-:W-:Y:S01]  /*0f80*/  FFMA R30, R30, R34, R29 ;  /* 0x000000221e1e7223 */ /* 0x000fe2000000001d */
[----:B------:R-:W-:Y:S02]  /*0f90*/  LEA R5, R5, R48, 0x5 ;  /* 0x0000003005057211 */ /* 0x000fe400078e28ff */
[----:B------:R-:W-:Y:S01]  /*0fa0*/  IADD3 R52, PT, PT, R49, UR10, RZ ;  /* 0x0000000a31347c10 */ /* 0x000fe2000fffe0ff */
[----:B------:R-:W-:-:S03]  /*0fb0*/  FFMA R30, R31, R35, R30 ;  /* 0x000000231f1e7223 */ /* 0x000fc6000000001e */
[----:B------:R-:W-:Y:S01]  /*0fc0*/  ISETP.GT.U32.AND P0, PT, R5, R52, PT ;  /* 0x000000340500720c */ /* 0x000fe20003f04070 */
[----:B------:R-:W-:-:S05]  /*0fd0*/  FMUL R30, R30, UR5 ;  /* 0x000000051e1e7c20 */ /* 0x000fca0008400000 */
[----:B------:R-:W-:-:S05]  /*0fe0*/  FSEL R30, R30, -INF , !P0 ;  /* 0xff8000001e1e7808 */ /* 0x000fca0004000000 */
[----:B------:R-:W0:Y:S02]  /*0ff0*/  SHFL.DOWN PT, R5, R30, 0x10, 0x1f ;  /* 0x0a001f001e057f89 */ /* 0x000e2400000e0000 */
[----:B0-----:R-:W-:-:S05]  /*1000*/  FMNMX R5, R30, R5, !PT ;  /* 0x000000051e057209 */ /* 0x001fca0007800000 */
[----:B------:R-:W0:Y:S02]  /*1010*/  SHFL.DOWN PT, R4, R5, 0x8, 0x1f ;  /* 0x09001f0005047f89 */ /* 0x000e2400000e0000 */
[----:B0-----:R-:W-:-:S05]  /*1020*/  FMNMX R4, R5, R4, !PT ;  /* 0x0000000405047209 */ /* 0x001fca0007800000 */
[----:B------:R-:W0:Y:S02]  /*1030*/  SHFL.DOWN PT, R7, R4, 0x4, 0x1f ;  /* 0x08801f0004077f89 */ /* 0x000e2400000e0000 */
[----:B0-----:R-:W-:-:S05]  /*1040*/  FMNMX R7, R4, R7, !PT ;  /* 0x0000000704077209 */ /* 0x001fca0007800000 */
[----:B------:R-:W0:Y:S02]  /*1050*/  SHFL.DOWN PT, R6, R7, 0x2, 0x1f ;  /* 0x08401f0007067f89 */ /* 0x000e2400000e0000 */
[----:B0-----:R-:W-:-:S05]  /*1060*/  FMNMX R6, R7, R6, !PT ;  /* 0x0000000607067209 */ /* 0x001fca0007800000 */
[----:B------:R-:W0:Y:S02]  /*1070*/  SHFL.DOWN PT, R17, R6, 0x1, 0x1f ;  /* 0x08201f0006117f89 */ /* 0x000e2400000e0000 */
[----:B0-----:R-:W-:-:S06]  /*1080*/  FMNMX R17, R6, R17, !PT ;  /* 0x0000001106117209 */ /* 0x001fcc0007800000 */
[----:B------:R-:W0:Y:S02]  /*1090*/  SHFL.IDX PT, R17, R17, RZ, 0x1f ;  /* 0x00001fff11117589 */ /* 0x000e2400000e0000 */
[----:B0-----:R-:W-:-:S04]  /*10a0*/  FADD R16, R30, -R17 ;  /* 0x800000111e107221 */ /* 0x001fc80000000000 */
[----:B------:R-:W-:-:S05]  /*10b0*/  FMUL R16, R16, 1.4426950216293334961 ;  /* 0x3fb8aa3b10107820 */ /* 0x000fca0000400000 */
[----:B------:R-:W-:-:S13]  /*10c0*/  FSETP.GEU.AND P0, PT, R16, -126, PT ;  /* 0xc2fc00001000780b */ /* 0x000fda0003f0e000 */
[----:B------:R-:W-:-:S04]  /*10d0*/  @!P0 FMUL R16, R16, 0.5 ;  /* 0x3f00000010108820 */ /* 0x000fc80000400000 */
[----:B------:R-:W0:Y:S02]  /*10e0*/  MUFU.EX2 R4, R16 ;  /* 0x0000001000047308 */ /* 0x000e240000000800 */
[----:B0-----:R-:W-:-:S05]  /*10f0*/  @!P0 FMUL R4, R4, R4 ;  /* 0x0000000404048220 */ /* 0x001fca0000400000 */
[----:B------:R-:W0:Y:S02]  /*1100*/  SHFL.DOWN PT, R5, R4, 0x10, 0x1f ;  /* 0x0a001f0004057f89 */ /* 0x000e2400000e0000 */
[----:B0-----:R-:W-:-:S05]  /*1110*/  FADD R5, R4, R5 ;  /* 0x0000000504057221 */ /* 0x001fca0000000000 */
[----:B------:R-:W0:Y:S04]  /*1120*/  SHFL.DOWN PT, R6, R5, 0x8, 0x1f ;  /* 0x09001f0005067f89 */ /* 0x000e2800000e0000 */
[----:B------:R-:W-:Y:S01]  /*1130*/  STS [R15], R30 ;  /* 0x0000001e0f007388 */ /* 0x000fe20000000800 */
[----:B------:R-:W-:Y:S01]  /*1140*/  BAR.SYNC.DEFER_BLOCKING 0x0 ;  /* 0x0000000000007b1d */ /* 0x000fe20000010000 */
[----:B0-----:R-:W-:-:S05]  /*1150*/  FADD R6, R5, R6 ;  /* 0x0000000605067221 */ /* 0x001fca0000000000 */
[----:B------:R-:W0:Y:S04]  /*1160*/  SHFL.DOWN PT, R7, R6, 0x4, 0x1f ;  /* 0x08801f0006077f89 */ /* 0x000e2800000e0000 */
[----:B------:R-:W-:Y:S04]  /*1170*/  STS [R15], R4 ;  /* 0x000000040f007388 */ /* 0x000fe80000000800 */
[----:B------:R-:W1:Y:S04]  /*1180*/  LDS R18, [R46] ;  /* 0x000000002e127984 */ /* 0x000e680000000800 */
[----:B------:R-:W-:Y:S01]  /*1190*/  LDS R55, [R45] ;  /* 0x000000002d377984 */ /* 0x000fe20000000800 */
[----:B0-----:R-:W-:-:S05]  /*11a0*/  FADD R7, R6, R7 ;  /* 0x0000000706077221 */ /* 0x001fca0000000000 */
[----:B------:R-:W0:Y:S01]  /*11b0*/  SHFL.DOWN PT, R16, R7, 0x2, 0x1f ;  /* 0x08401f0007107f89 */ /* 0x000e2200000e0000 */
[----:B-1----:R-:W-:Y:S01]  /*11c0*/  FMNMX R53, R17, R18, !PT ;  /* 0x0000001211357209 */ /* 0x002fe20007800000 */
[----:B0-----:R-:W-:-:S04]  /*11d0*/  FADD R16, R7, R16 ;  /* 0x0000001007107221 */ /* 0x001fc80000000000 */
[--C-:B------:R-:W-:Y:S01]  /*11e0*/  FADD R18, R18, -R53.reuse ;  /* 0x8000003512127221 */ /* 0x100fe20000000000 */
[----:B------:R-:W0:Y:S03]  /*11f0*/  SHFL.DOWN PT, R5, R16, 0x1, 0x1f ;  /* 0x08201f0010057f89 */ /* 0x000e2600000e0000 */
[----:B------:R-:W-:Y:S01]  /*1200*/  FMUL R18, R18, 1.4426950216293334961 ;  /* 0x3fb8aa3b12127820 */ /* 0x000fe20000400000 */
[----:B------:R-:W-:-:S04]  /*1210*/  FADD R17, R17, -R53 ;  /* 0x8000003511117221 */ /* 0x000fc80000000000 */
[----:B------:R-:W-:Y:S01]  /*1220*/  FMUL R17, R17, 1.4426950216293334961 ;  /* 0x3fb8aa3b11117820 */ /* 0x000fe20000400000 */
[----:B------:R-:W-:-:S04]  /*1230*/  FSETP.GEU.AND P0, PT, R18, -126, PT ;  /* 0xc2fc00001200780b */ /* 0x000fc80003f0e000 */
[----:B------:R-:W-:-:S09]  /*1240*/  FSETP.GEU.AND P1, PT, R17, -126, PT ;  /* 0xc2fc00001100780b */ /* 0x000fd20003f2e000 */
[----:B------:R-:W-:Y:S01]  /*1250*/  @!P0 FMUL R18, R18, 0.5 ;  /* 0x3f00000012128820 */ /* 0x000fe20000400000 */
[----:B0-----:R-:W-:-:S03]  /*1260*/  FADD R5, R16, R5 ;  /* 0x0000000510057221 */ /* 0x001fc60000000000 */
[----:B------:R-:W0:Y:S01]  /*1270*/  MUFU.EX2 R4, R18 ;  /* 0x0000001200047308 */ /* 0x000e220000000800 */
[----:B------:R-:W-:Y:S01]  /*1280*/  @!P1 FMUL R17, R17, 0.5 ;  /* 0x3f00000011119820 */ /* 0x000fe20000400000 */
[----:B------:R-:W1:Y:S06]  /*1290*/  SHFL.IDX PT, R56, R5, RZ, 0x1f ;  /* 0x00001fff05387589 */ /* 0x000e6c00000e0000 */
[----:B------:R-:W2:Y:S01]  /*12a0*/  MUFU.EX2 R54, R17 ;  /* 0x0000001100367308 */ /* 0x000ea20000000800 */
[----:B0-----:R-:W-:-:S04]  /*12b0*/  @!P0 FMUL R4, R4, R4 ;  /* 0x0000000404048220 */ /* 0x001fc80000400000 */
[----:B------:R-:W-:Y:S01]  /*12c0*/  FMUL R55, R55, R4 ;  /* 0x0000000437377220 */ /* 0x000fe20000400000 */
[----:B--2---:R-:W-:-:S04]  /*12d0*/  @!P1 FMUL R54, R54, R54 ;  /* 0x0000003636369220 */ /* 0x004fc80000400000 */
[----:B-1----:R-:W-:-:S05]  /*12e0*/  FFMA R56, R56, R54, R55 ;  /* 0x0000003638387223 */ /* 0x002fca0000000037 */
[----:B------:R-:W-:-:S04]  /*12f0*/  IADD3 R4, PT, PT, R56, 0x1800000, RZ ;  /* 0x0180000038047810 */ /* 0x000fc80007ffe0ff */
[----:B------:R-:W-:-:S04]  /*1300*/  LOP3.LUT R4, R4, 0x7f800000, RZ, 0xc0, !PT ;  /* 0x7f80000004047812 */ /* 0x000fc800078ec0ff */
[----:B------:R-:W-:Y:S02]  /*1310*/  ISETP.GT.U32.AND P0, PT, R4, 0x1ffffff, PT ;  /* 0x01ffffff0400780c */ /* 0x000fe40003f04070 */
[----:B------:R-:W-:Y:S01]  /*1320*/  MOV R58, UR8 ;  /* 0x00000008003a7c02 */ /* 0x000fe20008000f00 */
[----:B------:R-:W-:Y:S01]  /*1330*/  UIADD3 UR8, UPT, UPT, UR8, 0x1, URZ ;  /* 0x0000000108087890 */ /* 0x000fe2000fffe0ff */
[----:B------:R-:W-:Y:S03]  /*1340*/  BSSY.RECONVERGENT B0, `(.L_x_1) ;  /* 0x000000b000007945 */ /* 0x000fe60003800200 */
[----:B------:R-:W-:-:S06]  /*1350*/  UISETP.NE.AND UP2, UPT, UR8, UR6, UPT ;  /* 0x000000060800728c */ /* 0x000fcc000bf45270 */
[----:B------:R-:W-:Y:S05]  /*1360*/  @P0 BRA `(.L_x_2) ;  /* 0x0000000000100947 */ /* 0x000fea0003800000 */
[----:B------:R-:W-:-:S07]  /*1370*/  MOV R18, 0x1390 ;  /* 0x0000139000127802 */ /* 0x000fce0000000f00 */
[----:B------:R-:W-:Y:S05]  /*1380*/  CALL.REL.NOINC `($__internal_0_$__cuda_sm20_rcp_rn_f32_slowpath) ;  /* 0x0000000400e07944 */ /* 0x000fea0003c00000 */
[----:B------:R-:W-:Y:S01]  /*1390*/  MOV R57, R6 ;  /* 0x0000000600397202 */ /* 0x000fe20000000f00 */
[----:B------:R-:W-:Y:S06]  /*13a0*/  BRA `(.L_x_3) ;  /* 0x0000000000107947 */ /* 0x000fec0003800000 */
.L_x_2:
[----:B------:R-:W0:Y:S02]  /*13b0*/  MUFU.RCP R57, R56 ;  /* 0x0000003800397308 */ /* 0x000e240000001000 */
[----:B0-----:R-:W-:-:S04]  /*13c0*/  FFMA R4, R56, R57, -1 ;  /* 0xbf80000038047423 */ /* 0x001fc80000000039 */
[----:B------:R-:W-:-:S04]  /*13d0*/  FADD.FTZ R4, -R4, -RZ ;  /* 0x800000ff04047221 */ /* 0x000fc80000010100 */
[----:B------:R-:W-:-:S07]  /*13e0*/  FFMA R57, R57, R4, R57 ;  /* 0x0000000439397223 */ /* 0x000fce0000000039 */
.L_x_3:
[----:B------:R-:W-:Y:S05]  /*13f0*/  BSYNC.RECONVERGENT B0 ;  /* 0x0000000000007941 */ /* 0x000fea0003800200 */
.L_x_1:
[----:B------:R0:W1:Y:S01]  /*1400*/  LDS.128 R4, [R2+UR9] ;  /* 0x0000000902047984 */ /* 0x0000620008000c00 */
[----:B------:R-:W2:Y:S01]  /*1410*/  S2UR UR11, SR_CgaCtaId ;  /* 0x00000000000b79c3 */ /* 0x000ea20000008800 */
[----:B------:R-:W-:Y:S01]  /*1420*/  MOV R51, UR7 ;  /* 0x0000000700337c02 */ /* 0x000fe20008000f00 */
[----:B------:R-:W-:Y:S01]  /*1430*/  UMOV UR5, 0x400 ;  /* 0x0000040000057882 */ /* 0x000fe20000000000 */
[----:B------:R0:W3:Y:S01]  /*1440*/  LDS.128 R16, [R2+UR9+0x10] ;  /* 0x0000100902107984 */ /* 0x0000e20008000c00 */
[----:B------:R-:W-:Y:S01]  /*1450*/  UIADD3 UR10, UPT, UPT, UR5, 0x4000, URZ ;  /* 0x00004000050a7890 */ /* 0x000fe2000fffe0ff */
[----:B------:R-:W-:Y:S01]  /*1460*/  LEA R51, R51, R44, 0x6 ;  /* 0x0000002c33337211 */ /* 0x000fe200078e30ff */
[----:B------:R-:W-:Y:S01]  /*1470*/  UIADD3 UR5, UPT, UPT, UR5, 0x7000, URZ ;  /* 0x0000700005057890 */ /* 0x000fe2000fffe0ff */
[----:B------:R0:W4:Y:S01]  /*1480*/  LDS.128 R20, [R2+UR9+0x20] ;  /* 0x0000200902147984 */ /* 0x0001220008000c00 */
[----:B------:R-:W-:Y:S01]  /*1490*/  UPLOP3.LUT UP0, UPT, UPT, UPT, UPT, 0x80, 0x8 ;  /* 0x000000000008789c */ /* 0x000fe20003f0f070 */
[----:B------:R-:W-:-:S02]  /*14a0*/  LEA R58, R58, R51, 0xb ;  /* 0x000000333a3a7211 */ /* 0x000fc400078e58ff */
[----:B------:R0:W0:Y:S04]  /*14b0*/  LDS.128 R24, [R2+UR9+0x30] ;  /* 0x0000300902187984 */ /* 0x0000280008000c00 */
[----:B------:R0:W0:Y:S04]  /*14c0*/  LDS.128 R28, [R2+UR9+0x40] ;  /* 0x00004009021c7984 */ /* 0x0000280008000c00 */
[----:B------:R0:W0:Y:S04]  /*14d0*/  LDS.128 R32, [R2+UR9+0x50] ;  /* 0x0000500902207984 */ /* 0x0000280008000c00 */
[----:B------:R0:W0:Y:S01]  /*14e0*/  LDS.128 R36, [R2+UR9+0x60] ;  /* 0x0000600902247984 */ /* 0x0000220008000c00 */
[----:B--2---:R-:W-:-:S02]  /*14f0*/  ULEA UR10, UR11, UR10, 0x18 ;  /* 0x0000000a0b0a7291 */ /* 0x004fc4000f8ec0ff */
[----:B------:R-:W-:Y:S01]  /*1500*/  ULEA UR11, UR11, UR5, 0x18 ;  /* 0x000000050b0b7291 */ /* 0x000fe2000f8ec0ff */
[----:B------:R2:W0:Y:S02]  /*1510*/  LDS.128 R40, [R2+UR9+0x70] ;  /* 0x0000700902287984 */ /* 0x0004240008000c00 */
[----:B------:R-:W-:-:S09]  /*1520*/  UMOV UR5, URZ ;  /* 0x000000ff00057c82 */ /* 0x000fd20008000000 */
.L_x_4:
[----:B0-----:R-:W-:Y:S01]  /*1530*/  IADD3 R59, PT, PT, R48, UR5, RZ ;  /* 0x00000005303b7c10 */ /* 0x001fe2000fffe0ff */
[----:B------:R-:W-:Y:S02]  /*1540*/  UPLOP3.LUT UP1, UPT, UPT, UPT, UP0, 0x80, 0x8 ;  /* 0x000000000008789c */ /* 0x000fe40003f2f000 */
[----:B------:R-:W-:Y:S01]  /*1550*/  UPLOP3.LUT UP0, UPT, UPT, UPT, UPT, 0x40, 0x4 ;  /* 0x000000000004789c */ /* 0x000fe20003f0e870 */
[----:B------:R-:W-:Y:S01]  /*1560*/  LEA R60, R59, UR10, 0x2 ;  /* 0x0000000a3b3c7c11 */ /* 0x000fe2000f8e10ff */
[----:B------:R-:W-:-:S04]  /*1570*/  UMOV UR5, 0x20 ;  /* 0x0000002000057882 */ /* 0x000fc80000000000 */
[----:B------:R-:W1:Y:S04]  /*1580*/  LDS R61, [R60] ;  /* 0x000000003c3d7984 */ /* 0x000e680000000800 */
[----:B------:R-:W5:Y:S04]  /*1590*/  LDS R63, [R60+0x100] ;  /* 0x000100003c3f7984 */ /* 0x000f680000000800 */
[----:B------:R-:W2:Y:S04]  /*15a0*/  LDS R64, [R60+0x200] ;  /* 0x000200003c407984 */ /* 0x000ea80000000800 */
[----:B------:R-:W3:Y:S04]  /*15b0*/  LDS R65, [R60+0x300] ;  /* 0x000300003c417984 */ /* 0x000ee80000000800 */
[----:B------:R-:W4:Y:S04]  /*15c0*/  LDS R66, [R60+0x400] ;  /* 0x000400003c427984 */ /* 0x000f280000000800 */
[----:B------:R-:W0:Y:S04]  /*15d0*/  LDS R50, [R60+0x500] ;  /* 0x000500003c327984 */ /* 0x000e280000000800 */
[----:B------:R-:W0:Y:S04]  /*15e0*/  LDS R51, [R60+0x600] ;  /* 0x000600003c337984 */ /* 0x000e280000000800 */
[----:B------:R-:W-:Y:S01]  /*15f0*/  LDS R68, [R60+0x1b00] ;  /* 0x001b00003c447984 */ /* 0x000fe20000000800 */
[----:B-1----:R-:W-:-:S03]  /*1600*/  FFMA R62, R4, R61, RZ ;  /* 0x0000003d043e7223 */ /* 0x002fc600000000ff */
[----:B------:R-:W-:Y:S01]  /*1610*/  LDS R61, [R60+0xa00] ;  /* 0x000a00003c3d7984 */ /* 0x000fe20000000800 */
[----:B-----5:R-:W-:-:S04]  /*1620*/  FFMA R63, R63, R5, R62 ;  /* 0x000000053f3f7223 */ /* 0x020fc8000000003e */
[----:B--2---:R-:W-:Y:S02]  /*1630*/  FFMA R64, R64, R6, R63 ;  /* 0x0000000640407223 */ /* 0x004fe4000000003f */
[----:B------:R-:W1:Y:S02]  /*1640*/  LDS R63, [R60+0x700] ;  /* 0x000700003c3f7984 */ /* 0x000e640000000800 */
[----:B---3--:R-:W-:Y:S02]  /*1650*/  FFMA R65, R65, R7, R64 ;  /* 0x0000000741417223 */ /* 0x008fe40000000040 */
[----:B------:R-:W2:Y:S02]  /*1660*/  LDS R64, [R60+0x800] ;  /* 0x000800003c407984 */ /* 0x000ea40000000800 */
[----:B----4-:R-:W-:Y:S02]  /*1670*/  FFMA R65, R16, R66, R65 ;  /* 0x0000004210417223 */ /* 0x010fe40000000041 */
[----:B------:R-:W-:Y:S02]  /*1680*/  LDS R66, [R60+0x1600] ;  /* 0x001600003c427984 */ /* 0x000fe40000000800 */
[----:B0-----:R-:W-:-:S02]  /*1690*/  FFMA R62, R50, R17, R65 ;  /* 0x00000011323e7223 */ /* 0x001fc40000000041 */
[----:B------:R-:W0:Y:S02]  /*16a0*/  LDS R65, [R60+0x900] ;  /* 0x000900003c417984 */ /* 0x000e240000000800 */
[----:B------:R-:W-:Y:S02]  /*16b0*/  FFMA R62, R51, R18, R62 ;  /* 0x00000012333e7223 */ /* 0x000fe4000000003e */
[----:B------:R-:W3:Y:S04]  /*16c0*/  LDS R50, [R60+0xb00] ;  /* 0x000b00003c327984 */ /* 0x000ee80000000800 */
[----:B------:R-:W4:Y:S01]  /*16d0*/  LDS R51, [R60+0xc00] ;  /* 0x000c00003c337984 */ /* 0x000f220000000800 */
[----:B-1----:R-:W-:-:S04]  /*16e0*/  FFMA R63, R63, R19, R62 ;  /* 0x000000133f3f7223 */ /* 0x002fc8000000003e */
[----:B--2---:R-:W-:Y:S02]  /*16f0*/  FFMA R64, R20, R64, R63 ;  /* 0x0000004014407223 */ /* 0x004fe4000000003f */
[----:B------:R-:W1:Y:S02]  /*1700*/  LDS R63, [R60+0xd00] ;  /* 0x000d00003c3f7984 */ /* 0x000e640000000800 */
[----:B0-----:R-:W-:Y:S02]  /*1710*/  FFMA R64, R65, R21, R64 ;  /* 0x0000001541407223 */ /* 0x001fe40000000040 */
[----:B------:R-:W-:Y:S02]  /*1720*/  LDS R65, [R60+0x1000] ;  /* 0x001000003c417984 */ /* 0x000fe40000000800 */
[----:B------:R-:W-:Y:S02]  /*1730*/  FFMA R61, R61, R22, R64 ;  /* 0x000000163d3d7223 */ /* 0x000fe40000000040 */
[----:B------:R-:W0:Y:S02]  /*1740*/  LDS R64, [R60+0xe00] ;  /* 0x000e00003c407984 */ /* 0x000e240000000800 */
[----:B---3--:R-:W-:-:S02]  /*1750*/  FFMA R61, R50, R23, R61 ;  /* 0x00000017323d7223 */ /* 0x008fc4000000003d */
[----:B------:R-:W-:Y:S02]  /*1760*/  LDS R50, [R60+0x1100] ;  /* 0x001100003c327984 */ /* 0x000fe40000000800 */
[----:B----4-:R-:W-:Y:S02]  /*1770*/  FFMA R62, R24, R51, R61 ;  /* 0x00000033183e7223 */ /* 0x010fe4000000003d */
[----:B------:R-:W2:Y:S04]  /*1780*/  LDS R61, [R60+0xf00] ;  /* 0x000f00003c3d7984 */ /* 0x000ea80000000800 */
[----:B------:R-:W3:Y:S01]  /*1790*/  LDS R51, [R60+0x1200] ;  /* 0x001200003c337984 */ /* 0x000ee20000000800 */
[----:B-1----:R-:W-:-:S03]  /*17a0*/  FFMA R63, R63, R25, R62 ;  /* 0x000000193f3f7223 */ /* 0x002fc6000000003e */
[----:B------:R-:W1:Y:S01]  /*17b0*/  LDS R62, [R60+0x1300] ;  /* 0x001300003c3e7984 */ /* 0x000e620000000800 */
[----:B0-----:R-:W-:-:S03]  /*17c0*/  FFMA R64, R64, R26, R63 ;  /* 0x0000001a40407223 */ /* 0x001fc6000000003f */
[----:B------:R-:W0:Y:S01]  /*17d0*/  LDS R63, [R60+0x1400] ;  /* 0x001400003c3f7984 */ /* 0x000e220000000800 */
[----:B--2---:R-:W-:-:S03]  /*17e0*/  FFMA R61, R61, R27, R64 ;  /* 0x0000001b3d3d7223 */ /* 0x004fc60000000040 */
[----:B------:R-:W-:Y:S01]  /*17f0*/  LDS R64, [R60+0x1700] ;  /* 0x001700003c407984 */ /* 0x000fe20000000800 */
[----:B------:R-:W-:-:S03]  /*1800*/  FFMA R61, R28, R65, R61 ;  /* 0x000000411c3d7223 */ /* 0x000fc6000000003d */
[----:B------:R-:W2:Y:S01]  /*1810*/  LDS R65, [R60+0x1500] ;  /* 0x001500003c417984 */ /* 0x000ea20000000800 */
[----:B------:R-:W-:-:S04]  /*1820*/  FFMA R50, R50, R29, R61 ;  /* 0x0000001d32327223 */ /* 0x000fc8000000003d */
[----:B---3--:R-:W-:Y:S02]  /*1830*/  FFMA R61, R51, R30, R50 ;  /* 0x0000001e333d7223 */ /* 0x008fe40000000032 */
[----:B------:R-:W3:Y:S04]  /*1840*/  LDS R51, [R60+0x1800] ;  /* 0x001800003c337984 */ /* 0x000ee80000000800 */
[----:B------:R-:W4:Y:S01]  /*1850*/  LDS R50, [R60+0x1900] ;  /* 0x001900003c327984 */ /* 0x000f220000000800 */
[----:B-1----:R-:W-:-:S04]  /*1860*/  FFMA R61, R62, R31, R61 ;  /* 0x0000001f3e3d7223 */ /* 0x002fc8000000003d */
[----:B0-----:R-:W-:Y:S01]  /*1870*/  FFMA R62, R32, R63, R61 ;  /* 0x0000003f203e7223 */ /* 0x001fe2000000003d */
[-C--:B------:R-:W-:Y:S01]  /*1880*/  IADD3 R63, PT, PT, R44, R59.reuse, RZ ;  /* 0x0000003b2c3f7210 */ /* 0x080fe20007ffe0ff */
[----:B------:R-:W0:Y:S01]  /*1890*/  LDS R61, [R60+0x1a00] ;  /* 0x001a00003c3d7984 */ /* 0x000e220000000800 */
[----:B------:R-:W-:Y:S01]  /*18a0*/  IADD3 R59, PT, PT, R58, R59, RZ ;  /* 0x0000003b3a3b7210 */ /* 0x000fe20007ffe0ff */
[----:B--2---:R-:W-:Y:S02]  /*18b0*/  FFMA R65, R65, R33, R62 ;  /* 0x0000002141417223 */ /* 0x004fe4000000003e */
[----:B------:R-:W-:Y:S02]  /*18c0*/  LDS R62, [R60+0x1d00] ;  /* 0x001d00003c3e7984 */ /* 0x000fe40000000800 */
[----:B------:R-:W-:Y:S02]  /*18d0*/  FFMA R65, R66, R34, R65 ;  /* 0x0000002242417223 */ /* 0x000fe40000000041 */
[----:B------:R-:W-:Y:S02]  /*18e0*/  LDS R66, [R60+0x1f00] ;  /* 0x001f00003c427984 */ /* 0x000fe40000000800 */
[----:B------:R-:W-:Y:S01]  /*18f0*/  FFMA R65, R64, R35, R65 ;  /* 0x0000002340417223 */ /* 0x000fe20000000041 */
[----:B------:R-:W-:-:S02]  /*1900*/  LEA R64, R63, UR11, 0x2 ;  /* 0x0000000b3f407c11 */ /* 0x000fc4000f8e10ff */
[----:B------:R-:W-:Y:S01]  /*1910*/  LDS R63, [R60+0x1e00] ;  /* 0x001e00003c3f7984 */ /* 0x000fe20000000800 */
[----:B---3--:R-:W-:-:S03]  /*1920*/  FFMA R65, R36, R51, R65 ;  /* 0x0000003324417223 */ /* 0x008fc60000000041 */
[----:B------:R-:W1:Y:S01]  /*1930*/  LDS R51, [R60+0x1c00] ;  /* 0x001c00003c337984 */ /* 0x000e620000000800 */
[----:B----4-:R-:W-:-:S03]  /*1940*/  FFMA R50, R50, R37, R65 ;  /* 0x0000002532327223 */ /* 0x010fc60000000041 */
[----:B------:R-:W2:Y:S01]  /*1950*/  LDS R64, [R64] ;  /* 0x0000000040407984 */ /* 0x000ea20000000800 */
[----:B0-----:R-:W-:-:S04]  /*1960*/  FFMA R61, R61, R38, R50 ;  /* 0x000000263d3d7223 */ /* 0x001fc80000000032 */
[----:B------:R-:W-:-:S04]  /*1970*/  FFMA R61, R68, R39, R61 ;  /* 0x00000027443d7223 */ /* 0x000fc8000000003d */
[----:B-1----:R-:W-:Y:S02]  /*1980*/  FFMA R61, R40, R51, R61 ;  /* 0x00000033283d7223 */ /* 0x002fe4000000003d */
[----:B------:R-:W0:Y:S02]  /*1990*/  LDC.64 R50, c[0x0][0x398] ;  /* 0x0000e600ff327b82 */ /* 0x000e240000000a00 */
[----:B------:R-:W-:Y:S01]  /*19a0*/  FFMA R62, R62, R41, R61 ;  /* 0x000000293e3e7223 */ /* 0x000fe2000000003d */
[----:B--2---:R-:W-:-:S03]  /*19b0*/  FMUL R61, R55, R64 ;  /* 0x00000040373d7220 */ /* 0x004fc60000400000 */
[----:B------:R-:W-:-:S04]  /*19c0*/  FFMA R63, R63, R42, R62 ;  /* 0x0000002a3f3f7223 */ /* 0x000fc8000000003e */
[----:B------:R-:W-:-:S04]  /*19d0*/  FFMA R63, R66, R43, R63 ;  /* 0x0000002b423f7223 */ /* 0x000fc8000000003f */
[----:B------:R-:W-:Y:S01]  /*19e0*/  FFMA R60, R54, R63, R61 ;  /* 0x0000003f363c7223 */ /* 0x000fe2000000003d */
[----:B0-----:R-:W-:-:S04]  /*19f0*/  IMAD.WIDE R50, R59, 0x4, R50 ;  /* 0x000000043b327825 */ /* 0x001fc800078e0232 */
[----:B------:R-:W-:-:S05]  /*1a00*/  FMUL R59, R60, R57 ;  /* 0x000000393c3b7220 */ /* 0x000fca0000400000 */
[----:B------:R0:W-:Y:S01]  /*1a10*/  STG.E desc[UR14][R50.64], R59 ;  /* 0x0000003b32007986 */ /* 0x0001e2000c10190e */
[----:B------:R-:W-:Y:S05]  /*1a20*/  BRA.U UP1, `(.L_x_4) ;  /* 0xfffffff901c07547 */ /* 0x000fea000b83ffff */
[----:B------:R-:W1:Y:S01]  /*1a30*/  LDC.64 R4, c[0x0][0x3a8] ;  /* 0x0000ea00ff047b82 */ /* 0x000e620000000a00 */
[----:B------:R-:W-:-:S07]  /*1a40*/  ISETP.NE.AND P0, PT, R48, RZ, PT ;  /* 0x000000ff3000720c */ /* 0x000fce0003f05270 */
[----:B------:R-:W2:Y:S06]  /*1a50*/  LDC.64 R6, c[0x0][0x3a0] ;  /* 0x0000e800ff067b82 */ /* 0x000eac0000000a00 */
[----:B------:R-:W-:-:S05]  /*1a60*/  @!P0 IADD3 R17, PT, PT, R52, UR7, RZ ;  /* 0x0000000734118c10 */ /* 0x000fca000fffe0ff */
[----:B-1----:R-:W-:-:S05]  /*1a70*/  @!P0 IMAD.WIDE.U32 R4, R17, 0x4, R4 ;  /* 0x0000000411048825 */ /* 0x002fca00078e0004 */
[----:B------:R1:W-:Y:S01]  /*1a80*/  @!P0 STG.E desc[UR14][R4.64], R53 ;  /* 0x0000003504008986 */ /* 0x0003e2000c10190e */
[----:B--2---:R-:W-:-:S05]  /*1a90*/  @!P0 IMAD.WIDE.U32 R6, R17, 0x4, R6 ;  /* 0x0000000411068825 */ /* 0x004fca00078e0006 */
[----:B------:R1:W-:Y:S01]  /*1aa0*/  @!P0 STG.E desc[UR14][R6.64], R56 ;  /* 0x0000003806008986 */ /* 0x0003e2000c10190e */
[----:B------:R-:W-:Y:S06]  /*1ab0*/  BAR.SYNC.DEFER_BLOCKING 0x0 ;  /* 0x0000000000007b1d */ /* 0x000fec0000010000 */
[----:B------:R-:W-:Y:S05]  /*1ac0*/  BRA.U UP2, `(.L_x_5) ;  /* 0xffffffe902f07547 */ /* 0x000fea000b83ffff */
.L_x_0:
[----:B------:R-:W-:-:S04]  /*1ad0*/  UIADD3 UR4, UPT, UPT, UR4, 0x1, URZ ;  /* 0x0000000104047890 */ /* 0x000fc8000fffe0ff */
[----:B------:R-:W-:-:S09]  /*1ae0*/  UISETP.NE.AND UP0, UPT, UR4, UR12, UPT ;  /* 0x0000000c0400728c */ /* 0x000fd2000bf05270 */
[----:B------:R-:W-:Y:S05]  /*1af0*/  BRA.U UP0, `(.L_x_6) ;  /* 0xffffffe900147547 */ /* 0x000fea000b83ffff */
[----:B------:R-:W-:Y:S05]  /*1b00*/  EXIT ;  /* 0x000000000000794d */ /* 0x000fea0003800000 */
        .weak           $__internal_0_$__cuda_sm20_rcp_rn_f32_slowpath
        .type           $__internal_0_$__cuda_sm20_rcp_rn_f32_slowpath,@function
        .size           $__internal_0_$__cuda_sm20_rcp_rn_f32_slowpath,(.L_x_12 - $__internal_0_$__cuda_sm20_rcp_rn_f32_slowpath)
$__internal_0_$__cuda_sm20_rcp_rn_f32_slowpath:
[----:B------:R-:W-:Y:S01]  /*1b10*/  SHF.L.U32 R4, R56, 0x1, RZ ;  /* 0x0000000138047819 */ /* 0x000fe200000006ff */
[----:B------:R-:W-:Y:S03]  /*1b20*/  BSSY.RECONVERGENT B1, `(.L_x_7) ;  /* 0x0000031000017945 */ /* 0x000fe60003800200 */
[----:B------:R-:W-:Y:S02]  /*1b30*/  SHF.R.U32.HI R19, RZ, 0x18, R4 ;  /* 0x00000018ff137819 */ /* 0x000fe40000011604 */
[----:B------:R-:W-:Y:S02]  /*1b40*/  MOV R4, R56 ;  /* 0x0000003800047202 */ /* 0x000fe40000000f00 */
[----:B------:R-:W-:-:S13]  /*1b50*/  ISETP.NE.U32.AND P0, PT, R19, RZ, PT ;  /* 0x000000ff1300720c */ /* 0x000fda0003f05070 */
[----:B------:R-:W-:Y:S05]  /*1b60*/  @P0 BRA `(.L_x_8) ;  /* 0x0000000000280947 */ /* 0x000fea0003800000 */
[----:B------:R-:W-:-:S04]  /*1b70*/  SHF.L.U32 R5, R4, 0x1, RZ ;  /* 0x0000000104057819 */ /* 0x000fc800000006ff */
[----:B------:R-:W-:-:S13]  /*1b80*/  ISETP.NE.AND P0, PT, R5, RZ, PT ;  /* 0x000000ff0500720c */ /* 0x000fda0003f05270 */
[----:B------:R-:W-:Y:S01]  /*1b90*/  @P0 FFMA R7, R4, 1.84467440737095516160e+19, RZ ;  /* 0x5f80000004070823 */ /* 0x000fe200000000ff */
[----:B------:R-:W-:Y:S08]  /*1ba0*/  @!P0 MUFU.RCP R6, R4 ;  /* 0x0000000400068308 */ /* 0x000ff00000001000 */
[----:B------:R-:W0:Y:S02]  /*1bb0*/  @P0 MUFU.RCP R16, R7 ;  /* 0x0000000700100308 */ /* 0x000e240000001000 */
[----:B0-----:R-:W-:-:S04]  /*1bc0*/  @P0 FFMA R5, R7, R16, -1 ;  /* 0xbf80000007050423 */ /* 0x001fc80000000010 */
[----:B------:R-:W-:-:S04]  /*1bd0*/  @P0 FADD.FTZ R5, -R5, -RZ ;  /* 0x800000ff05050221 */ /* 0x000fc80000010100 */
[----:B------:R-:W-:-:S04]  /*1be0*/  @P0 FFMA R5, R16, R5, R16 ;  /* 0x0000000510050223 */ /* 0x000fc80000000010 */
[----:B------:R-:W-:Y:S01]  /*1bf0*/  @P0 FFMA R6, R5, 1.84467440737095516160e+19, RZ ;  /* 0x5f80000005060823 */ /* 0x000fe200000000ff */
[----:B------:R-:W-:Y:S06]  /*1c00*/  BRA `(.L_x_9) ;  /* 0x0000000000887947 */ /* 0x000fec0003800000 */
.L_x_8:
[----:B------:R-:W-:-:S04]  /*1c10*/  IADD3 R20, PT, PT, R19, -0xfd, RZ ;  /* 0xffffff0313147810 */ /* 0x000fc80007ffe0ff */
[----:B------:R-:W-:-:S13]  /*1c20*/  ISETP.GT.U32.AND P0, PT, R20, 0x1, PT ;  /* 0x000000011400780c */ /* 0x000fda0003f04070 */
[----:B------:R-:W-:Y:S05]  /*1c30*/  @P0 BRA `(.L_x_10) ;  /* 0x0000000000780947 */ /* 0x000fea0003800000 */
[----:B------:R-:W-:Y:S01]  /*1c40*/  LOP3.LUT R5, R4, 0x7fffff, RZ, 0xc0, !PT ;  /* 0x007fffff04057812 */ /* 0x000fe200078ec0ff */
[----:B------:R-:W-:-:S03]  /*1c50*/  HFMA2 R17, -RZ, RZ, 0, 1.78813934326171875e-07 ;  /* 0x00000003ff117431 */ /* 0x000fc600000001ff */
[----:B------:R-:W-:-:S04]  /*1c60*/  LOP3.LUT R5, R5, 0x3f800000, RZ, 0xfc, !PT ;  /* 0x3f80000005057812 */ /* 0x000fc800078efcff */
[----:B------:R-:W0:Y:S01]  /*1c70*/  MUFU.RCP R6, R5 ;  /* 0x0000000500067308 */ /* 0x000e220000001000 */
[----:B------:R-:W-:Y:S01]  /*1c80*/  SHF.L.U32 R17, R17, R20, RZ ;  /* 0x0000001411117219 */ /* 0x000fe200000006ff */
[----:B0-----:R-:W-:-:S04]  /*1c90*/  FFMA R7, R5, R6, -1 ;  /* 0xbf80000005077423 */ /* 0x001fc80000000006 */
[----:B------:R-:W-:-:S04]  /*1ca0*/  FADD.FTZ R7, -R7, -RZ ;  /* 0x800000ff07077221 */ /* 0x000fc80000010100 */
[CCC-:B------:R-:W-:Y:S01]  /*1cb0*/  FFMA.RM R16, R6.reuse, R7.reuse, R6.reuse ;  /* 0x0000000706107223 */ /* 0x1c0fe20000004006 */
[----:B------:R-:W-:-:S04]  /*1cc0*/  FFMA.RP R7, R6, R7, R6 ;  /* 0x0000000706077223 */ /* 0x000fc80000008006 */
[C---:B------:R-:W-:Y:S02]  /*1cd0*/  LOP3.LUT R6, R16.reuse, 0x7fffff, RZ, 0xc0, !PT ;  /* 0x007fffff10067812 */ /* 0x040fe400078ec0ff */
[----:B------:R-:W-:Y:S02]  /*1ce0*/  FSETP.NEU.FTZ.AND P0, PT, R16, R7, PT ;  /* 0x000000071000720b */ /* 0x000fe40003f1d000 */
[----:B------:R-:W-:Y:S02]  /*1cf0*/  LOP3.LUT R6, R6, 0x800000, RZ, 0xfc, !PT ;  /* 0x0080000006067812 */ /* 0x000fe400078efcff */
[----:B------:R-:W-:Y:S02]  /*1d00*/  SEL R7, RZ, 0xffffffff, !P0 ;  /* 0xffffffffff077807 */ /* 0x000fe40004000000 */
[----:B------:R-:W-:Y:S02]  /*1d10*/  LOP3.LUT R17, R17, R6, RZ, 0xc0, !PT ;  /* 0x0000000611117212 */ /* 0x000fe400078ec0ff */
[----:B------:R-:W-:-:S02]  /*1d20*/  IADD3 R7, PT, PT, -R7, RZ, RZ ;  /* 0x000000ff07077210 */ /* 0x000fc40007ffe1ff */
[-C--:B------:R-:W-:Y:S02]  /*1d30*/  SHF.R.U32.HI R17, RZ, R20.reuse, R17 ;  /* 0x00000014ff117219 */ /* 0x080fe40000011611 */
[----:B------:R-:W-:Y:S02]  /*1d40*/  LOP3.LUT P1, RZ, R7, R20, R6, 0xf8, !PT ;  /* 0x0000001407ff7212 */ /* 0x000fe4000782f806 */
[C---:B------:R-:W-:Y:S02]  /*1d50*/  LOP3.LUT P0, RZ, R17.reuse, 0x1, RZ, 0xc0, !PT ;  /* 0x0000000111ff7812 */ /* 0x040fe4000780c0ff */
[----:B------:R-:W-:-:S04]  /*1d60*/  LOP3.LUT P2, RZ, R17, 0x2, RZ, 0xc0, !PT ;  /* 0x0000000211ff7812 */ /* 0x000fc8000784c0ff */
[----:B------:R-:W-:Y:S02]  /*1d70*/  PLOP3.LUT P0, PT, P0, P1, P2, 0xe0, 0x0 ;  /* 0x000000000000781c */ /* 0x000fe40000703c20 */
[----:B------:R-:W-:Y:S02]  /*1d80*/  LOP3.LUT P1, RZ, R4, 0x7fffff, RZ, 0xc0, !PT ;  /* 0x007fffff04ff7812 */ /* 0x000fe4000782c0ff */
[----:B------:R-:W-:-:S04]  /*1d90*/  SEL R5, RZ, 0x1, !P0 ;  /* 0x00000001ff057807 */ /* 0x000fc80004000000 */
[----:B------:R-:W-:-:S04]  /*1da0*/  IADD3 R5, PT, PT, -R5, RZ, RZ ;  /* 0x000000ff05057210 */ /* 0x000fc80007ffe1ff */
[----:B------:R-:W-:Y:S02]  /*1db0*/  ISETP.GE.AND P0, PT, R5, RZ, PT ;  /* 0x000000ff0500720c */ /* 0x000fe40003f06270 */
[----:B------:R-:W-:-:S04]  /*1dc0*/  IADD3 R5, PT, PT, R19, -0xfc, RZ ;  /* 0xffffff0413057810 */ /* 0x000fc80007ffe0ff */
[----:B------:R-:W-:-:S07]  /*1dd0*/  SHF.R.U32.HI R5, RZ, R5, R6 ;  /* 0x00000005ff057219 */ /* 0x000fce0000011606 */
[----:B------:R-:W-:-:S04]  /*1de0*/  @!P0 IADD3 R5, PT, PT, R5, 0x1, RZ ;  /* 0x0000000105058810 */ /* 0x000fc80007ffe0ff */
[----:B------:R-:W-:-:S04]  /*1df0*/  @!P1 SHF.L.U32 R5, R5, 0x1, RZ ;  /* 0x0000000105059819 */ /* 0x000fc800000006ff */
[----:B------:R-:W-:Y:S01]  /*1e00*/  LOP3.LUT R6, R5, 0x80000000, R4, 0xf8, !PT ;  /* 0x8000000005067812 */ /* 0x000fe200078ef804 */
[----:B------:R-:W-:Y:S06]  /*1e10*/  BRA `(.L_x_9) ;  /* 0x0000000000047947 */ /* 0x000fec0003800000 */
.L_x_10:
[----:B------:R0:W1:Y:S02]  /*1e20*/  MUFU.RCP R6, R4 ;  /* 0x0000000400067308 */ /* 0x0000640000001000 */
.L_x_9:
[----:B------:R-:W-:Y:S05]  /*1e30*/  BSYNC.RECONVERGENT B1 ;  /* 0x0000000000017941 */ /* 0x000fea0003800200 */
.L_x_7:
[----:B------:R-:W-:Y:S01]  /*1e40*/  HFMA2 R5, -RZ, RZ, 0, 0 ;  /* 0x00000000ff057431 */ /* 0x000fe200000001ff */
[----:B0-----:R-:W-:-:S04]  /*1e50*/  MOV R4, R18 ;  /* 0x0000001200047202 */ /* 0x001fc80000000f00 */
[----:B-1----:R-:W-:Y:S05]  /*1e60*/  RET.REL.NODEC R4 `(_Z19flashattn_kernel_v2ILi1024ELi32ELi32EEvPKfS1_S1_PfS2_S2_iiif) ;  /* 0xffffffe004647950 */ /* 0x002fea0003c3ffff */
.L_x_11:
[----:B------:R-:W-:-:S00]  /*1e70*/  BRA `(.L_x_11) ;  /* 0xfffffffc00fc7947 */ /* 0x000fc0000383ffff */
[----:B------:R-:W-:-:S00]  /*1e80*/  NOP ;  /* 0x0000000000007918 */ /* 0x000fc00000000000 */
[----:B------:R-:W-:-:S00]  /*1e90*/  NOP ;  /* 0x0000000000007918 */ /* 0x000fc00000000000 */
[----:B------:R-:W-:-:S00]  /*1ea0*/  NOP ;  /* 0x0000000000007918 */ /* 0x000fc00000000000 */
[----:B------:R-:W-:-:S00]  /*1eb0*/  NOP ;  /* 0x0000000000007918 */ /* 0x000fc00000000000 */
[----:B------:R-:W-:-:S00]  /*1ec0*/  NOP ;  /* 0x0000000000007918 */ /* 0x000fc00000000000 */
[----:B------:R-:W-:-:S00]  /*1ed0*/  NOP ;  /* 0x0000000000007918 */ /* 0x000fc00000000000 */
[----:B------:R-:W-:-:S00]  /*1ee0*/  NOP ;  /* 0x0000000000007918 */ /* 0x000fc00000000000 */
[----:B------:R-:W-:-:S00]  /*1ef0*/  NOP ;  /* 0x0000000000007918 */ /* 0x000fc00000000000 */
.L_x_12:


//--------------------- .nv.shared._Z19flashattn_kernel_v2ILi1024ELi32ELi32EEvPKfS1_S1_PfS2_S2_iiif --------------------------
	.section	.nv.shared._Z19flashattn_kernel_v2ILi1024ELi32ELi32EEvPKfS1_S1_PfS2_S2_iiif,"aw",@nobits
	.sectionflags	@""
	.align	4
.nv.shared._Z19flashattn_kernel_v2ILi1024ELi32ELi32EEvPKfS1_S1_PfS2_S2_iiif:
	.zero		38144


//--------------------- .nv.shared.reserved.0     --------------------------
	.section	.nv.shared.reserved.0,"aw",@nobits
	.weak		__nv_reservedSMEM_offset_0_alias
	.size		__nv_reservedSMEM_offset_0_alias, 0, 64
	.other		__nv_reservedSMEM_offset_0_alias,@"STO_CUDA_RESERVED_SHARED STV_DEFAULT"
__nv_reservedSMEM_offset_0_alias:
	.zero		0
	.zero		64


//--------------------- .nv.constant0._Z19flashattn_kernel_v2ILi1024ELi32ELi32EEvPKfS1_S1_PfS2_S2_iiif --------------------------
	.section	.nv.constant0._Z19flashattn_kernel_v2ILi1024ELi32ELi32EEvPKfS1_S1_PfS2_S2_iiif,"a",@progbits
	.sectionflags	@""
	.align	4
.nv.constant0._Z19flashattn_kernel_v2ILi1024ELi32ELi32EEvPKfS1_S1_PfS2_S2_iiif:
	.zero		960


//--------------------- SYMBOLS --------------------------

	.type		.nv.reservedSmem.offset0,@object
	.size		.nv.reservedSmem.offset0,0x4
	.type		.nv.reservedSmem.cap,@object
	.size		.nv.reservedSmem.cap,0x4
